//
// Generated by NVIDIA NVVM Compiler
//
// Compiler Build ID: CL-36424714
// Cuda compilation tools, release 13.0, V13.0.88
// Based on NVVM 20.0.0
//

.version 9.0
.target sm_100
.address_size 64

	// .globl	_Z6kernelPd
.global .align 4 .b8 precalc_xorwow_matrix[102400];
.global .align 4 .b8 precalc_xorwow_offset_matrix[102400];
.global .align 4 .b8 mrg32k3aM1[2304];
.global .align 4 .b8 mrg32k3aM2[2304];
.global .align 4 .b8 mrg32k3aM1SubSeq[2016];
.global .align 4 .b8 mrg32k3aM2SubSeq[2016];
.global .align 4 .b8 mrg32k3aM1Seq[2304];
.global .align 4 .b8 mrg32k3aM2Seq[2304];
.const .align 8 .b8 __cr_lgamma_table[72];

.visible .entry _Z6kernelPd(
	.param .u64 .ptr .align 1 _Z6kernelPd_param_0
)
{
	.reg .pred 	%p<314>;
	.reg .b32 	%r<156>;
	.reg .b32 	%f<2>;
	.reg .b64 	%rd<41>;
	.reg .b64 	%fd<1978>;

	mov.u32 	%r59, %ctaid.x;
	mov.u32 	%r60, %ntid.x;
	mov.u32 	%r61, %tid.x;
	mad.lo.s32 	%r62, %r59, %r60, %r61;
	cvt.s64.s32 	%rd39, %r62;
	setp.eq.s32 	%p1, %r62, 0;
	mov.f64 	%fd1967, 0d0000000000000000;
	mov.f64 	%fd1966, 0d3FF0000000000000;
	mov.f64 	%fd1968, %fd1967;
	mov.f64 	%fd1969, %fd1967;
	mov.f64 	%fd1970, %fd1966;
	mov.f64 	%fd1971, %fd1967;
	@%p1 bra 	$L__BB0_6;
	mov.b32 	%r129, 0;
	mov.b32 	%r128, 1;
	mov.u64 	%rd10, mrg32k3aM1SubSeq;
	mov.u32 	%r130, %r129;
	mov.u32 	%r131, %r129;
	mov.u32 	%r132, %r128;
	mov.u32 	%r133, %r129;
	mov.u32 	%r134, %r129;
	mov.u32 	%r135, %r129;
	mov.u32 	%r136, %r128;
	mov.u32 	%r127, %r129;
$L__BB0_2:
	and.b64  	%rd8, %rd39, 1;
	setp.eq.b64 	%p2, %rd8, 1;
	not.pred 	%p3, %p2;
	@%p3 bra 	$L__BB0_4;
	mul.wide.u32 	%rd9, %r127, 36;
	add.s64 	%rd11, %rd10, %rd9;
	ld.global.u32 	%r65, [%rd11];
	cvt.rn.f64.u32 	%fd29, %r65;
	mul.f64 	%fd30, %fd29, 0d3EE0000000000000;
	cvt.rmi.f64.f64 	%fd31, %fd30;
	mul.f64 	%fd32, %fd31, 0d4100000000000000;
	sub.f64 	%fd33, %fd29, %fd32;
	ld.global.u32 	%r66, [%rd11+4];
	cvt.rn.f64.u32 	%fd34, %r66;
	mul.f64 	%fd35, %fd34, 0d3EE0000000000000;
	cvt.rmi.f64.f64 	%fd36, %fd35;
	mul.f64 	%fd37, %fd36, 0d4100000000000000;
	sub.f64 	%fd38, %fd34, %fd37;
	ld.global.u32 	%r67, [%rd11+8];
	cvt.rn.f64.u32 	%fd39, %r67;
	mul.f64 	%fd40, %fd39, 0d3EE0000000000000;
	cvt.rmi.f64.f64 	%fd41, %fd40;
	mul.f64 	%fd42, %fd41, 0d4100000000000000;
	sub.f64 	%fd43, %fd39, %fd42;
	cvt.rn.f64.u32 	%fd44, %r132;
	mul.f64 	%fd45, %fd31, %fd44;
	div.rn.f64 	%fd46, %fd45, 0d41EFFFFFE5E00000;
	cvt.rmi.f64.f64 	%fd47, %fd46;
	mul.f64 	%fd48, %fd47, 0d41EFFFFFE5E00000;
	sub.f64 	%fd49, %fd45, %fd48;
	setp.lt.f64 	%p4, %fd49, 0d0000000000000000;
	add.f64 	%fd50, %fd49, 0d41EFFFFFE5E00000;
	selp.f64 	%fd51, %fd50, %fd49, %p4;
	mul.f64 	%fd52, %fd33, %fd44;
	div.rn.f64 	%fd53, %fd52, 0d41EFFFFFE5E00000;
	cvt.rmi.f64.f64 	%fd54, %fd53;
	mul.f64 	%fd55, %fd54, 0d41EFFFFFE5E00000;
	sub.f64 	%fd56, %fd52, %fd55;
	setp.lt.f64 	%p5, %fd56, 0d0000000000000000;
	add.f64 	%fd57, %fd56, 0d41EFFFFFE5E00000;
	selp.f64 	%fd58, %fd57, %fd56, %p5;
	fma.rn.f64 	%fd59, %fd51, 0d4100000000000000, %fd58;
	div.rn.f64 	%fd60, %fd59, 0d41EFFFFFE5E00000;
	cvt.rmi.f64.f64 	%fd61, %fd60;
	mul.f64 	%fd62, %fd61, 0d41EFFFFFE5E00000;
	sub.f64 	%fd63, %fd59, %fd62;
	setp.lt.f64 	%p6, %fd63, 0d0000000000000000;
	add.f64 	%fd64, %fd63, 0d41EFFFFFE5E00000;
	selp.f64 	%fd65, %fd64, %fd63, %p6;
	setp.lt.f64 	%p7, %fd65, 0d0000000000000000;
	add.f64 	%fd66, %fd65, 0d41EFFFFFE5E00000;
	selp.f64 	%fd67, %fd66, %fd65, %p7;
	cvt.rn.f64.u32 	%fd68, %r129;
	mul.f64 	%fd69, %fd36, %fd68;
	div.rn.f64 	%fd70, %fd69, 0d41EFFFFFE5E00000;
	cvt.rmi.f64.f64 	%fd71, %fd70;
	mul.f64 	%fd72, %fd71, 0d41EFFFFFE5E00000;
	sub.f64 	%fd73, %fd69, %fd72;
	setp.lt.f64 	%p8, %fd73, 0d0000000000000000;
	add.f64 	%fd74, %fd73, 0d41EFFFFFE5E00000;
	selp.f64 	%fd75, %fd74, %fd73, %p8;
	mul.f64 	%fd76, %fd38, %fd68;
	div.rn.f64 	%fd77, %fd76, 0d41EFFFFFE5E00000;
	cvt.rmi.f64.f64 	%fd78, %fd77;
	mul.f64 	%fd79, %fd78, 0d41EFFFFFE5E00000;
	sub.f64 	%fd80, %fd76, %fd79;
	setp.lt.f64 	%p9, %fd80, 0d0000000000000000;
	add.f64 	%fd81, %fd80, 0d41EFFFFFE5E00000;
	selp.f64 	%fd82, %fd81, %fd80, %p9;
	fma.rn.f64 	%fd83, %fd75, 0d4100000000000000, %fd82;
	div.rn.f64 	%fd84, %fd83, 0d41EFFFFFE5E00000;
	cvt.rmi.f64.f64 	%fd85, %fd84;
	mul.f64 	%fd86, %fd85, 0d41EFFFFFE5E00000;
	sub.f64 	%fd87, %fd83, %fd86;
	setp.lt.f64 	%p10, %fd87, 0d0000000000000000;
	add.f64 	%fd88, %fd87, 0d41EFFFFFE5E00000;
	selp.f64 	%fd89, %fd88, %fd87, %p10;
	setp.lt.f64 	%p11, %fd89, 0d0000000000000000;
	add.f64 	%fd90, %fd89, 0d41EFFFFFE5E00000;
	selp.f64 	%fd91, %fd90, %fd89, %p11;
	add.f64 	%fd92, %fd67, %fd91;
	cvt.rn.f64.u32 	%fd93, %r134;
	mul.f64 	%fd94, %fd41, %fd93;
	div.rn.f64 	%fd95, %fd94, 0d41EFFFFFE5E00000;
	cvt.rmi.f64.f64 	%fd96, %fd95;
	mul.f64 	%fd97, %fd96, 0d41EFFFFFE5E00000;
	sub.f64 	%fd98, %fd94, %fd97;
	setp.lt.f64 	%p12, %fd98, 0d0000000000000000;
	add.f64 	%fd99, %fd98, 0d41EFFFFFE5E00000;
	selp.f64 	%fd100, %fd99, %fd98, %p12;
	mul.f64 	%fd101, %fd43, %fd93;
	div.rn.f64 	%fd102, %fd101, 0d41EFFFFFE5E00000;
	cvt.rmi.f64.f64 	%fd103, %fd102;
	mul.f64 	%fd104, %fd103, 0d41EFFFFFE5E00000;
	sub.f64 	%fd105, %fd101, %fd104;
	setp.lt.f64 	%p13, %fd105, 0d0000000000000000;
	add.f64 	%fd106, %fd105, 0d41EFFFFFE5E00000;
	selp.f64 	%fd107, %fd106, %fd105, %p13;
	fma.rn.f64 	%fd108, %fd100, 0d4100000000000000, %fd107;
	div.rn.f64 	%fd109, %fd108, 0d41EFFFFFE5E00000;
	cvt.rmi.f64.f64 	%fd110, %fd109;
	mul.f64 	%fd111, %fd110, 0d41EFFFFFE5E00000;
	sub.f64 	%fd112, %fd108, %fd111;
	setp.lt.f64 	%p14, %fd112, 0d0000000000000000;
	add.f64 	%fd113, %fd112, 0d41EFFFFFE5E00000;
	selp.f64 	%fd114, %fd113, %fd112, %p14;
	setp.lt.f64 	%p15, %fd114, 0d0000000000000000;
	add.f64 	%fd115, %fd114, 0d41EFFFFFE5E00000;
	selp.f64 	%fd116, %fd115, %fd114, %p15;
	add.f64 	%fd117, %fd92, %fd116;
	div.rn.f64 	%fd118, %fd117, 0d41EFFFFFE5E00000;
	cvt.rmi.f64.f64 	%fd119, %fd118;
	mul.f64 	%fd120, %fd119, 0d41EFFFFFE5E00000;
	sub.f64 	%fd121, %fd117, %fd120;
	setp.lt.f64 	%p16, %fd121, 0d0000000000000000;
	add.f64 	%fd122, %fd121, 0d41EFFFFFE5E00000;
	selp.f64 	%fd123, %fd122, %fd121, %p16;
	cvt.rn.f64.u32 	%fd124, %r131;
	mul.f64 	%fd125, %fd31, %fd124;
	div.rn.f64 	%fd126, %fd125, 0d41EFFFFFE5E00000;
	cvt.rmi.f64.f64 	%fd127, %fd126;
	mul.f64 	%fd128, %fd127, 0d41EFFFFFE5E00000;
	sub.f64 	%fd129, %fd125, %fd128;
	setp.lt.f64 	%p17, %fd129, 0d0000000000000000;
	add.f64 	%fd130, %fd129, 0d41EFFFFFE5E00000;
	selp.f64 	%fd131, %fd130, %fd129, %p17;
	mul.f64 	%fd132, %fd33, %fd124;
	div.rn.f64 	%fd133, %fd132, 0d41EFFFFFE5E00000;
	cvt.rmi.f64.f64 	%fd134, %fd133;
	mul.f64 	%fd135, %fd134, 0d41EFFFFFE5E00000;
	sub.f64 	%fd136, %fd132, %fd135;
	setp.lt.f64 	%p18, %fd136, 0d0000000000000000;
	add.f64 	%fd137, %fd136, 0d41EFFFFFE5E00000;
	selp.f64 	%fd138, %fd137, %fd136, %p18;
	fma.rn.f64 	%fd139, %fd131, 0d4100000000000000, %fd138;
	div.rn.f64 	%fd140, %fd139, 0d41EFFFFFE5E00000;
	cvt.rmi.f64.f64 	%fd141, %fd140;
	mul.f64 	%fd142, %fd141, 0d41EFFFFFE5E00000;
	sub.f64 	%fd143, %fd139, %fd142;
	setp.lt.f64 	%p19, %fd143, 0d0000000000000000;
	add.f64 	%fd144, %fd143, 0d41EFFFFFE5E00000;
	selp.f64 	%fd145, %fd144, %fd143, %p19;
	setp.lt.f64 	%p20, %fd145, 0d0000000000000000;
	add.f64 	%fd146, %fd145, 0d41EFFFFFE5E00000;
	selp.f64 	%fd147, %fd146, %fd145, %p20;
	cvt.rn.f64.u32 	%fd148, %r128;
	mul.f64 	%fd149, %fd36, %fd148;
	div.rn.f64 	%fd150, %fd149, 0d41EFFFFFE5E00000;
	cvt.rmi.f64.f64 	%fd151, %fd150;
	mul.f64 	%fd152, %fd151, 0d41EFFFFFE5E00000;
	sub.f64 	%fd153, %fd149, %fd152;
	setp.lt.f64 	%p21, %fd153, 0d0000000000000000;
	add.f64 	%fd154, %fd153, 0d41EFFFFFE5E00000;
	selp.f64 	%fd155, %fd154, %fd153, %p21;
	mul.f64 	%fd156, %fd38, %fd148;
	div.rn.f64 	%fd157, %fd156, 0d41EFFFFFE5E00000;
	cvt.rmi.f64.f64 	%fd158, %fd157;
	mul.f64 	%fd159, %fd158, 0d41EFFFFFE5E00000;
	sub.f64 	%fd160, %fd156, %fd159;
	setp.lt.f64 	%p22, %fd160, 0d0000000000000000;
	add.f64 	%fd161, %fd160, 0d41EFFFFFE5E00000;
	selp.f64 	%fd162, %fd161, %fd160, %p22;
	fma.rn.f64 	%fd163, %fd155, 0d4100000000000000, %fd162;
	div.rn.f64 	%fd164, %fd163, 0d41EFFFFFE5E00000;
	cvt.rmi.f64.f64 	%fd165, %fd164;
	mul.f64 	%fd166, %fd165, 0d41EFFFFFE5E00000;
	sub.f64 	%fd167, %fd163, %fd166;
	setp.lt.f64 	%p23, %fd167, 0d0000000000000000;
	add.f64 	%fd168, %fd167, 0d41EFFFFFE5E00000;
	selp.f64 	%fd169, %fd168, %fd167, %p23;
	setp.lt.f64 	%p24, %fd169, 0d0000000000000000;
	add.f64 	%fd170, %fd169, 0d41EFFFFFE5E00000;
	selp.f64 	%fd171, %fd170, %fd169, %p24;
	add.f64 	%fd172, %fd147, %fd171;
	cvt.rn.f64.u32 	%fd173, %r135;
	mul.f64 	%fd174, %fd41, %fd173;
	div.rn.f64 	%fd175, %fd174, 0d41EFFFFFE5E00000;
	cvt.rmi.f64.f64 	%fd176, %fd175;
	mul.f64 	%fd177, %fd176, 0d41EFFFFFE5E00000;
	sub.f64 	%fd178, %fd174, %fd177;
	setp.lt.f64 	%p25, %fd178, 0d0000000000000000;
	add.f64 	%fd179, %fd178, 0d41EFFFFFE5E00000;
	selp.f64 	%fd180, %fd179, %fd178, %p25;
	mul.f64 	%fd181, %fd43, %fd173;
	div.rn.f64 	%fd182, %fd181, 0d41EFFFFFE5E00000;
	cvt.rmi.f64.f64 	%fd183, %fd182;
	mul.f64 	%fd184, %fd183, 0d41EFFFFFE5E00000;
	sub.f64 	%fd185, %fd181, %fd184;
	setp.lt.f64 	%p26, %fd185, 0d0000000000000000;
	add.f64 	%fd186, %fd185, 0d41EFFFFFE5E00000;
	selp.f64 	%fd187, %fd186, %fd185, %p26;
	fma.rn.f64 	%fd188, %fd180, 0d4100000000000000, %fd187;
	div.rn.f64 	%fd189, %fd188, 0d41EFFFFFE5E00000;
	cvt.rmi.f64.f64 	%fd190, %fd189;
	mul.f64 	%fd191, %fd190, 0d41EFFFFFE5E00000;
	sub.f64 	%fd192, %fd188, %fd191;
	setp.lt.f64 	%p27, %fd192, 0d0000000000000000;
	add.f64 	%fd193, %fd192, 0d41EFFFFFE5E00000;
	selp.f64 	%fd194, %fd193, %fd192, %p27;
	setp.lt.f64 	%p28, %fd194, 0d0000000000000000;
	add.f64 	%fd195, %fd194, 0d41EFFFFFE5E00000;
	selp.f64 	%fd196, %fd195, %fd194, %p28;
	add.f64 	%fd197, %fd172, %fd196;
	div.rn.f64 	%fd198, %fd197, 0d41EFFFFFE5E00000;
	cvt.rmi.f64.f64 	%fd199, %fd198;
	mul.f64 	%fd200, %fd199, 0d41EFFFFFE5E00000;
	sub.f64 	%fd201, %fd197, %fd200;
	setp.lt.f64 	%p29, %fd201, 0d0000000000000000;
	add.f64 	%fd202, %fd201, 0d41EFFFFFE5E00000;
	selp.f64 	%fd203, %fd202, %fd201, %p29;
	cvt.rn.f64.u32 	%fd204, %r130;
	mul.f64 	%fd205, %fd31, %fd204;
	div.rn.f64 	%fd206, %fd205, 0d41EFFFFFE5E00000;
	cvt.rmi.f64.f64 	%fd207, %fd206;
	mul.f64 	%fd208, %fd207, 0d41EFFFFFE5E00000;
	sub.f64 	%fd209, %fd205, %fd208;
	setp.lt.f64 	%p30, %fd209, 0d0000000000000000;
	add.f64 	%fd210, %fd209, 0d41EFFFFFE5E00000;
	selp.f64 	%fd211, %fd210, %fd209, %p30;
	mul.f64 	%fd212, %fd33, %fd204;
	div.rn.f64 	%fd213, %fd212, 0d41EFFFFFE5E00000;
	cvt.rmi.f64.f64 	%fd214, %fd213;
	mul.f64 	%fd215, %fd214, 0d41EFFFFFE5E00000;
	sub.f64 	%fd216, %fd212, %fd215;
	setp.lt.f64 	%p31, %fd216, 0d0000000000000000;
	add.f64 	%fd217, %fd216, 0d41EFFFFFE5E00000;
	selp.f64 	%fd218, %fd217, %fd216, %p31;
	fma.rn.f64 	%fd219, %fd211, 0d4100000000000000, %fd218;
	div.rn.f64 	%fd220, %fd219, 0d41EFFFFFE5E00000;
	cvt.rmi.f64.f64 	%fd221, %fd220;
	mul.f64 	%fd222, %fd221, 0d41EFFFFFE5E00000;
	sub.f64 	%fd223, %fd219, %fd222;
	setp.lt.f64 	%p32, %fd223, 0d0000000000000000;
	add.f64 	%fd224, %fd223, 0d41EFFFFFE5E00000;
	selp.f64 	%fd225, %fd224, %fd223, %p32;
	setp.lt.f64 	%p33, %fd225, 0d0000000000000000;
	add.f64 	%fd226, %fd225, 0d41EFFFFFE5E00000;
	selp.f64 	%fd227, %fd226, %fd225, %p33;
	cvt.rn.f64.u32 	%fd228, %r133;
	mul.f64 	%fd229, %fd36, %fd228;
	div.rn.f64 	%fd230, %fd229, 0d41EFFFFFE5E00000;
	cvt.rmi.f64.f64 	%fd231, %fd230;
	mul.f64 	%fd232, %fd231, 0d41EFFFFFE5E00000;
	sub.f64 	%fd233, %fd229, %fd232;
	setp.lt.f64 	%p34, %fd233, 0d0000000000000000;
	add.f64 	%fd234, %fd233, 0d41EFFFFFE5E00000;
	selp.f64 	%fd235, %fd234, %fd233, %p34;
	mul.f64 	%fd236, %fd38, %fd228;
	div.rn.f64 	%fd237, %fd236, 0d41EFFFFFE5E00000;
	cvt.rmi.f64.f64 	%fd238, %fd237;
	mul.f64 	%fd239, %fd238, 0d41EFFFFFE5E00000;
	sub.f64 	%fd240, %fd236, %fd239;
	setp.lt.f64 	%p35, %fd240, 0d0000000000000000;
	add.f64 	%fd241, %fd240, 0d41EFFFFFE5E00000;
	selp.f64 	%fd242, %fd241, %fd240, %p35;
	fma.rn.f64 	%fd243, %fd235, 0d4100000000000000, %fd242;
	div.rn.f64 	%fd244, %fd243, 0d41EFFFFFE5E00000;
	cvt.rmi.f64.f64 	%fd245, %fd244;
	mul.f64 	%fd246, %fd245, 0d41EFFFFFE5E00000;
	sub.f64 	%fd247, %fd243, %fd246;
	setp.lt.f64 	%p36, %fd247, 0d0000000000000000;
	add.f64 	%fd248, %fd247, 0d41EFFFFFE5E00000;
	selp.f64 	%fd249, %fd248, %fd247, %p36;
	setp.lt.f64 	%p37, %fd249, 0d0000000000000000;
	add.f64 	%fd250, %fd249, 0d41EFFFFFE5E00000;
	selp.f64 	%fd251, %fd250, %fd249, %p37;
	add.f64 	%fd252, %fd227, %fd251;
	cvt.rn.f64.u32 	%fd253, %r136;
	mul.f64 	%fd254, %fd41, %fd253;
	div.rn.f64 	%fd255, %fd254, 0d41EFFFFFE5E00000;
	cvt.rmi.f64.f64 	%fd256, %fd255;
	mul.f64 	%fd257, %fd256, 0d41EFFFFFE5E00000;
	sub.f64 	%fd258, %fd254, %fd257;
	setp.lt.f64 	%p38, %fd258, 0d0000000000000000;
	add.f64 	%fd259, %fd258, 0d41EFFFFFE5E00000;
	selp.f64 	%fd260, %fd259, %fd258, %p38;
	mul.f64 	%fd261, %fd43, %fd253;
	div.rn.f64 	%fd262, %fd261, 0d41EFFFFFE5E00000;
	cvt.rmi.f64.f64 	%fd263, %fd262;
	mul.f64 	%fd264, %fd263, 0d41EFFFFFE5E00000;
	sub.f64 	%fd265, %fd261, %fd264;
	setp.lt.f64 	%p39, %fd265, 0d0000000000000000;
	add.f64 	%fd266, %fd265, 0d41EFFFFFE5E00000;
	selp.f64 	%fd267, %fd266, %fd265, %p39;
	fma.rn.f64 	%fd268, %fd260, 0d4100000000000000, %fd267;
	div.rn.f64 	%fd269, %fd268, 0d41EFFFFFE5E00000;
	cvt.rmi.f64.f64 	%fd270, %fd269;
	mul.f64 	%fd271, %fd270, 0d41EFFFFFE5E00000;
	sub.f64 	%fd272, %fd268, %fd271;
	setp.lt.f64 	%p40, %fd272, 0d0000000000000000;
	add.f64 	%fd273, %fd272, 0d41EFFFFFE5E00000;
	selp.f64 	%fd274, %fd273, %fd272, %p40;
	setp.lt.f64 	%p41, %fd274, 0d0000000000000000;
	add.f64 	%fd275, %fd274, 0d41EFFFFFE5E00000;
	selp.f64 	%fd276, %fd275, %fd274, %p41;
	add.f64 	%fd277, %fd252, %fd276;
	div.rn.f64 	%fd278, %fd277, 0d41EFFFFFE5E00000;
	cvt.rmi.f64.f64 	%fd279, %fd278;
	mul.f64 	%fd280, %fd279, 0d41EFFFFFE5E00000;
	sub.f64 	%fd281, %fd277, %fd280;
	setp.lt.f64 	%p42, %fd281, 0d0000000000000000;
	add.f64 	%fd282, %fd281, 0d41EFFFFFE5E00000;
	selp.f64 	%fd283, %fd282, %fd281, %p42;
	ld.global.u32 	%r68, [%rd11+12];
	cvt.rn.f64.u32 	%fd284, %r68;
	mul.f64 	%fd285, %fd284, 0d3EE0000000000000;
	cvt.rmi.f64.f64 	%fd286, %fd285;
	mul.f64 	%fd287, %fd286, 0d4100000000000000;
	sub.f64 	%fd288, %fd284, %fd287;
	ld.global.u32 	%r69, [%rd11+16];
	cvt.rn.f64.u32 	%fd289, %r69;
	mul.f64 	%fd290, %fd289, 0d3EE0000000000000;
	cvt.rmi.f64.f64 	%fd291, %fd290;
	mul.f64 	%fd292, %fd291, 0d4100000000000000;
	sub.f64 	%fd293, %fd289, %fd292;
	ld.global.u32 	%r70, [%rd11+20];
	cvt.rn.f64.u32 	%fd294, %r70;
	mul.f64 	%fd295, %fd294, 0d3EE0000000000000;
	cvt.rmi.f64.f64 	%fd296, %fd295;
	mul.f64 	%fd297, %fd296, 0d4100000000000000;
	sub.f64 	%fd298, %fd294, %fd297;
	mul.f64 	%fd299, %fd286, %fd44;
	div.rn.f64 	%fd300, %fd299, 0d41EFFFFFE5E00000;
	cvt.rmi.f64.f64 	%fd301, %fd300;
	mul.f64 	%fd302, %fd301, 0d41EFFFFFE5E00000;
	sub.f64 	%fd303, %fd299, %fd302;
	setp.lt.f64 	%p43, %fd303, 0d0000000000000000;
	add.f64 	%fd304, %fd303, 0d41EFFFFFE5E00000;
	selp.f64 	%fd305, %fd304, %fd303, %p43;
	mul.f64 	%fd306, %fd288, %fd44;
	div.rn.f64 	%fd307, %fd306, 0d41EFFFFFE5E00000;
	cvt.rmi.f64.f64 	%fd308, %fd307;
	mul.f64 	%fd309, %fd308, 0d41EFFFFFE5E00000;
	sub.f64 	%fd310, %fd306, %fd309;
	setp.lt.f64 	%p44, %fd310, 0d0000000000000000;
	add.f64 	%fd311, %fd310, 0d41EFFFFFE5E00000;
	selp.f64 	%fd312, %fd311, %fd310, %p44;
	fma.rn.f64 	%fd313, %fd305, 0d4100000000000000, %fd312;
	div.rn.f64 	%fd314, %fd313, 0d41EFFFFFE5E00000;
	cvt.rmi.f64.f64 	%fd315, %fd314;
	mul.f64 	%fd316, %fd315, 0d41EFFFFFE5E00000;
	sub.f64 	%fd317, %fd313, %fd316;
	setp.lt.f64 	%p45, %fd317, 0d0000000000000000;
	add.f64 	%fd318, %fd317, 0d41EFFFFFE5E00000;
	selp.f64 	%fd319, %fd318, %fd317, %p45;
	setp.lt.f64 	%p46, %fd319, 0d0000000000000000;
	add.f64 	%fd320, %fd319, 0d41EFFFFFE5E00000;
	selp.f64 	%fd321, %fd320, %fd319, %p46;
	mul.f64 	%fd322, %fd291, %fd68;
	div.rn.f64 	%fd323, %fd322, 0d41EFFFFFE5E00000;
	cvt.rmi.f64.f64 	%fd324, %fd323;
	mul.f64 	%fd325, %fd324, 0d41EFFFFFE5E00000;
	sub.f64 	%fd326, %fd322, %fd325;
	setp.lt.f64 	%p47, %fd326, 0d0000000000000000;
	add.f64 	%fd327, %fd326, 0d41EFFFFFE5E00000;
	selp.f64 	%fd328, %fd327, %fd326, %p47;
	mul.f64 	%fd329, %fd293, %fd68;
	div.rn.f64 	%fd330, %fd329, 0d41EFFFFFE5E00000;
	cvt.rmi.f64.f64 	%fd331, %fd330;
	mul.f64 	%fd332, %fd331, 0d41EFFFFFE5E00000;
	sub.f64 	%fd333, %fd329, %fd332;
	setp.lt.f64 	%p48, %fd333, 0d0000000000000000;
	add.f64 	%fd334, %fd333, 0d41EFFFFFE5E00000;
	selp.f64 	%fd335, %fd334, %fd333, %p48;
	fma.rn.f64 	%fd336, %fd328, 0d4100000000000000, %fd335;
	div.rn.f64 	%fd337, %fd336, 0d41EFFFFFE5E00000;
	cvt.rmi.f64.f64 	%fd338, %fd337;
	mul.f64 	%fd339, %fd338, 0d41EFFFFFE5E00000;
	sub.f64 	%fd340, %fd336, %fd339;
	setp.lt.f64 	%p49, %fd340, 0d0000000000000000;
	add.f64 	%fd341, %fd340, 0d41EFFFFFE5E00000;
	selp.f64 	%fd342, %fd341, %fd340, %p49;
	setp.lt.f64 	%p50, %fd342, 0d0000000000000000;
	add.f64 	%fd343, %fd342, 0d41EFFFFFE5E00000;
	selp.f64 	%fd344, %fd343, %fd342, %p50;
	add.f64 	%fd345, %fd321, %fd344;
	mul.f64 	%fd346, %fd296, %fd93;
	div.rn.f64 	%fd347, %fd346, 0d41EFFFFFE5E00000;
	cvt.rmi.f64.f64 	%fd348, %fd347;
	mul.f64 	%fd349, %fd348, 0d41EFFFFFE5E00000;
	sub.f64 	%fd350, %fd346, %fd349;
	setp.lt.f64 	%p51, %fd350, 0d0000000000000000;
	add.f64 	%fd351, %fd350, 0d41EFFFFFE5E00000;
	selp.f64 	%fd352, %fd351, %fd350, %p51;
	mul.f64 	%fd353, %fd298, %fd93;
	div.rn.f64 	%fd354, %fd353, 0d41EFFFFFE5E00000;
	cvt.rmi.f64.f64 	%fd355, %fd354;
	mul.f64 	%fd356, %fd355, 0d41EFFFFFE5E00000;
	sub.f64 	%fd357, %fd353, %fd356;
	setp.lt.f64 	%p52, %fd357, 0d0000000000000000;
	add.f64 	%fd358, %fd357, 0d41EFFFFFE5E00000;
	selp.f64 	%fd359, %fd358, %fd357, %p52;
	fma.rn.f64 	%fd360, %fd352, 0d4100000000000000, %fd359;
	div.rn.f64 	%fd361, %fd360, 0d41EFFFFFE5E00000;
	cvt.rmi.f64.f64 	%fd362, %fd361;
	mul.f64 	%fd363, %fd362, 0d41EFFFFFE5E00000;
	sub.f64 	%fd364, %fd360, %fd363;
	setp.lt.f64 	%p53, %fd364, 0d0000000000000000;
	add.f64 	%fd365, %fd364, 0d41EFFFFFE5E00000;
	selp.f64 	%fd366, %fd365, %fd364, %p53;
	setp.lt.f64 	%p54, %fd366, 0d0000000000000000;
	add.f64 	%fd367, %fd366, 0d41EFFFFFE5E00000;
	selp.f64 	%fd368, %fd367, %fd366, %p54;
	add.f64 	%fd369, %fd345, %fd368;
	div.rn.f64 	%fd370, %fd369, 0d41EFFFFFE5E00000;
	cvt.rmi.f64.f64 	%fd371, %fd370;
	mul.f64 	%fd372, %fd371, 0d41EFFFFFE5E00000;
	sub.f64 	%fd373, %fd369, %fd372;
	setp.lt.f64 	%p55, %fd373, 0d0000000000000000;
	add.f64 	%fd374, %fd373, 0d41EFFFFFE5E00000;
	selp.f64 	%fd375, %fd374, %fd373, %p55;
	mul.f64 	%fd376, %fd286, %fd124;
	div.rn.f64 	%fd377, %fd376, 0d41EFFFFFE5E00000;
	cvt.rmi.f64.f64 	%fd378, %fd377;
	mul.f64 	%fd379, %fd378, 0d41EFFFFFE5E00000;
	sub.f64 	%fd380, %fd376, %fd379;
	setp.lt.f64 	%p56, %fd380, 0d0000000000000000;
	add.f64 	%fd381, %fd380, 0d41EFFFFFE5E00000;
	selp.f64 	%fd382, %fd381, %fd380, %p56;
	mul.f64 	%fd383, %fd288, %fd124;
	div.rn.f64 	%fd384, %fd383, 0d41EFFFFFE5E00000;
	cvt.rmi.f64.f64 	%fd385, %fd384;
	mul.f64 	%fd386, %fd385, 0d41EFFFFFE5E00000;
	sub.f64 	%fd387, %fd383, %fd386;
	setp.lt.f64 	%p57, %fd387, 0d0000000000000000;
	add.f64 	%fd388, %fd387, 0d41EFFFFFE5E00000;
	selp.f64 	%fd389, %fd388, %fd387, %p57;
	fma.rn.f64 	%fd390, %fd382, 0d4100000000000000, %fd389;
	div.rn.f64 	%fd391, %fd390, 0d41EFFFFFE5E00000;
	cvt.rmi.f64.f64 	%fd392, %fd391;
	mul.f64 	%fd393, %fd392, 0d41EFFFFFE5E00000;
	sub.f64 	%fd394, %fd390, %fd393;
	setp.lt.f64 	%p58, %fd394, 0d0000000000000000;
	add.f64 	%fd395, %fd394, 0d41EFFFFFE5E00000;
	selp.f64 	%fd396, %fd395, %fd394, %p58;
	setp.lt.f64 	%p59, %fd396, 0d0000000000000000;
	add.f64 	%fd397, %fd396, 0d41EFFFFFE5E00000;
	selp.f64 	%fd398, %fd397, %fd396, %p59;
	mul.f64 	%fd399, %fd291, %fd148;
	div.rn.f64 	%fd400, %fd399, 0d41EFFFFFE5E00000;
	cvt.rmi.f64.f64 	%fd401, %fd400;
	mul.f64 	%fd402, %fd401, 0d41EFFFFFE5E00000;
	sub.f64 	%fd403, %fd399, %fd402;
	setp.lt.f64 	%p60, %fd403, 0d0000000000000000;
	add.f64 	%fd404, %fd403, 0d41EFFFFFE5E00000;
	selp.f64 	%fd405, %fd404, %fd403, %p60;
	mul.f64 	%fd406, %fd293, %fd148;
	div.rn.f64 	%fd407, %fd406, 0d41EFFFFFE5E00000;
	cvt.rmi.f64.f64 	%fd408, %fd407;
	mul.f64 	%fd409, %fd408, 0d41EFFFFFE5E00000;
	sub.f64 	%fd410, %fd406, %fd409;
	setp.lt.f64 	%p61, %fd410, 0d0000000000000000;
	add.f64 	%fd411, %fd410, 0d41EFFFFFE5E00000;
	selp.f64 	%fd412, %fd411, %fd410, %p61;
	fma.rn.f64 	%fd413, %fd405, 0d4100000000000000, %fd412;
	div.rn.f64 	%fd414, %fd413, 0d41EFFFFFE5E00000;
	cvt.rmi.f64.f64 	%fd415, %fd414;
	mul.f64 	%fd416, %fd415, 0d41EFFFFFE5E00000;
	sub.f64 	%fd417, %fd413, %fd416;
	setp.lt.f64 	%p62, %fd417, 0d0000000000000000;
	add.f64 	%fd418, %fd417, 0d41EFFFFFE5E00000;
	selp.f64 	%fd419, %fd418, %fd417, %p62;
	setp.lt.f64 	%p63, %fd419, 0d0000000000000000;
	add.f64 	%fd420, %fd419, 0d41EFFFFFE5E00000;
	selp.f64 	%fd421, %fd420, %fd419, %p63;
	add.f64 	%fd422, %fd398, %fd421;
	mul.f64 	%fd423, %fd296, %fd173;
	div.rn.f64 	%fd424, %fd423, 0d41EFFFFFE5E00000;
	cvt.rmi.f64.f64 	%fd425, %fd424;
	mul.f64 	%fd426, %fd425, 0d41EFFFFFE5E00000;
	sub.f64 	%fd427, %fd423, %fd426;
	setp.lt.f64 	%p64, %fd427, 0d0000000000000000;
	add.f64 	%fd428, %fd427, 0d41EFFFFFE5E00000;
	selp.f64 	%fd429, %fd428, %fd427, %p64;
	mul.f64 	%fd430, %fd298, %fd173;
	div.rn.f64 	%fd431, %fd430, 0d41EFFFFFE5E00000;
	cvt.rmi.f64.f64 	%fd432, %fd431;
	mul.f64 	%fd433, %fd432, 0d41EFFFFFE5E00000;
	sub.f64 	%fd434, %fd430, %fd433;
	setp.lt.f64 	%p65, %fd434, 0d0000000000000000;
	add.f64 	%fd435, %fd434, 0d41EFFFFFE5E00000;
	selp.f64 	%fd436, %fd435, %fd434, %p65;
	fma.rn.f64 	%fd437, %fd429, 0d4100000000000000, %fd436;
	div.rn.f64 	%fd438, %fd437, 0d41EFFFFFE5E00000;
	cvt.rmi.f64.f64 	%fd439, %fd438;
	mul.f64 	%fd440, %fd439, 0d41EFFFFFE5E00000;
	sub.f64 	%fd441, %fd437, %fd440;
	setp.lt.f64 	%p66, %fd441, 0d0000000000000000;
	add.f64 	%fd442, %fd441, 0d41EFFFFFE5E00000;
	selp.f64 	%fd443, %fd442, %fd441, %p66;
	setp.lt.f64 	%p67, %fd443, 0d0000000000000000;
	add.f64 	%fd444, %fd443, 0d41EFFFFFE5E00000;
	selp.f64 	%fd445, %fd444, %fd443, %p67;
	add.f64 	%fd446, %fd422, %fd445;
	div.rn.f64 	%fd447, %fd446, 0d41EFFFFFE5E00000;
	cvt.rmi.f64.f64 	%fd448, %fd447;
	mul.f64 	%fd449, %fd448, 0d41EFFFFFE5E00000;
	sub.f64 	%fd450, %fd446, %fd449;
	setp.lt.f64 	%p68, %fd450, 0d0000000000000000;
	add.f64 	%fd451, %fd450, 0d41EFFFFFE5E00000;
	selp.f64 	%fd452, %fd451, %fd450, %p68;
	mul.f64 	%fd453, %fd286, %fd204;
	div.rn.f64 	%fd454, %fd453, 0d41EFFFFFE5E00000;
	cvt.rmi.f64.f64 	%fd455, %fd454;
	mul.f64 	%fd456, %fd455, 0d41EFFFFFE5E00000;
	sub.f64 	%fd457, %fd453, %fd456;
	setp.lt.f64 	%p69, %fd457, 0d0000000000000000;
	add.f64 	%fd458, %fd457, 0d41EFFFFFE5E00000;
	selp.f64 	%fd459, %fd458, %fd457, %p69;
	mul.f64 	%fd460, %fd288, %fd204;
	div.rn.f64 	%fd461, %fd460, 0d41EFFFFFE5E00000;
	cvt.rmi.f64.f64 	%fd462, %fd461;
	mul.f64 	%fd463, %fd462, 0d41EFFFFFE5E00000;
	sub.f64 	%fd464, %fd460, %fd463;
	setp.lt.f64 	%p70, %fd464, 0d0000000000000000;
	add.f64 	%fd465, %fd464, 0d41EFFFFFE5E00000;
	selp.f64 	%fd466, %fd465, %fd464, %p70;
	fma.rn.f64 	%fd467, %fd459, 0d4100000000000000, %fd466;
	div.rn.f64 	%fd468, %fd467, 0d41EFFFFFE5E00000;
	cvt.rmi.f64.f64 	%fd469, %fd468;
	mul.f64 	%fd470, %fd469, 0d41EFFFFFE5E00000;
	sub.f64 	%fd471, %fd467, %fd470;
	setp.lt.f64 	%p71, %fd471, 0d0000000000000000;
	add.f64 	%fd472, %fd471, 0d41EFFFFFE5E00000;
	selp.f64 	%fd473, %fd472, %fd471, %p71;
	setp.lt.f64 	%p72, %fd473, 0d0000000000000000;
	add.f64 	%fd474, %fd473, 0d41EFFFFFE5E00000;
	selp.f64 	%fd475, %fd474, %fd473, %p72;
	mul.f64 	%fd476, %fd291, %fd228;
	div.rn.f64 	%fd477, %fd476, 0d41EFFFFFE5E00000;
	cvt.rmi.f64.f64 	%fd478, %fd477;
	mul.f64 	%fd479, %fd478, 0d41EFFFFFE5E00000;
	sub.f64 	%fd480, %fd476, %fd479;
	setp.lt.f64 	%p73, %fd480, 0d0000000000000000;
	add.f64 	%fd481, %fd480, 0d41EFFFFFE5E00000;
	selp.f64 	%fd482, %fd481, %fd480, %p73;
	mul.f64 	%fd483, %fd293, %fd228;
	div.rn.f64 	%fd484, %fd483, 0d41EFFFFFE5E00000;
	cvt.rmi.f64.f64 	%fd485, %fd484;
	mul.f64 	%fd486, %fd485, 0d41EFFFFFE5E00000;
	sub.f64 	%fd487, %fd483, %fd486;
	setp.lt.f64 	%p74, %fd487, 0d0000000000000000;
	add.f64 	%fd488, %fd487, 0d41EFFFFFE5E00000;
	selp.f64 	%fd489, %fd488, %fd487, %p74;
	fma.rn.f64 	%fd490, %fd482, 0d4100000000000000, %fd489;
	div.rn.f64 	%fd491, %fd490, 0d41EFFFFFE5E00000;
	cvt.rmi.f64.f64 	%fd492, %fd491;
	mul.f64 	%fd493, %fd492, 0d41EFFFFFE5E00000;
	sub.f64 	%fd494, %fd490, %fd493;
	setp.lt.f64 	%p75, %fd494, 0d0000000000000000;
	add.f64 	%fd495, %fd494, 0d41EFFFFFE5E00000;
	selp.f64 	%fd496, %fd495, %fd494, %p75;
	setp.lt.f64 	%p76, %fd496, 0d0000000000000000;
	add.f64 	%fd497, %fd496, 0d41EFFFFFE5E00000;
	selp.f64 	%fd498, %fd497, %fd496, %p76;
	add.f64 	%fd499, %fd475, %fd498;
	mul.f64 	%fd500, %fd296, %fd253;
	div.rn.f64 	%fd501, %fd500, 0d41EFFFFFE5E00000;
	cvt.rmi.f64.f64 	%fd502, %fd501;
	mul.f64 	%fd503, %fd502, 0d41EFFFFFE5E00000;
	sub.f64 	%fd504, %fd500, %fd503;
	setp.lt.f64 	%p77, %fd504, 0d0000000000000000;
	add.f64 	%fd505, %fd504, 0d41EFFFFFE5E00000;
	selp.f64 	%fd506, %fd505, %fd504, %p77;
	mul.f64 	%fd507, %fd298, %fd253;
	div.rn.f64 	%fd508, %fd507, 0d41EFFFFFE5E00000;
	cvt.rmi.f64.f64 	%fd509, %fd508;
	mul.f64 	%fd510, %fd509, 0d41EFFFFFE5E00000;
	sub.f64 	%fd511, %fd507, %fd510;
	setp.lt.f64 	%p78, %fd511, 0d0000000000000000;
	add.f64 	%fd512, %fd511, 0d41EFFFFFE5E00000;
	selp.f64 	%fd513, %fd512, %fd511, %p78;
	fma.rn.f64 	%fd514, %fd506, 0d4100000000000000, %fd513;
	div.rn.f64 	%fd515, %fd514, 0d41EFFFFFE5E00000;
	cvt.rmi.f64.f64 	%fd516, %fd515;
	mul.f64 	%fd517, %fd516, 0d41EFFFFFE5E00000;
	sub.f64 	%fd518, %fd514, %fd517;
	setp.lt.f64 	%p79, %fd518, 0d0000000000000000;
	add.f64 	%fd519, %fd518, 0d41EFFFFFE5E00000;
	selp.f64 	%fd520, %fd519, %fd518, %p79;
	setp.lt.f64 	%p80, %fd520, 0d0000000000000000;
	add.f64 	%fd521, %fd520, 0d41EFFFFFE5E00000;
	selp.f64 	%fd522, %fd521, %fd520, %p80;
	add.f64 	%fd523, %fd499, %fd522;
	div.rn.f64 	%fd524, %fd523, 0d41EFFFFFE5E00000;
	cvt.rmi.f64.f64 	%fd525, %fd524;
	mul.f64 	%fd526, %fd525, 0d41EFFFFFE5E00000;
	sub.f64 	%fd527, %fd523, %fd526;
	setp.lt.f64 	%p81, %fd527, 0d0000000000000000;
	add.f64 	%fd528, %fd527, 0d41EFFFFFE5E00000;
	selp.f64 	%fd529, %fd528, %fd527, %p81;
	ld.global.u32 	%r71, [%rd11+24];
	cvt.rn.f64.u32 	%fd530, %r71;
	mul.f64 	%fd531, %fd530, 0d3EE0000000000000;
	cvt.rmi.f64.f64 	%fd532, %fd531;
	mul.f64 	%fd533, %fd532, 0d4100000000000000;
	sub.f64 	%fd534, %fd530, %fd533;
	ld.global.u32 	%r72, [%rd11+28];
	cvt.rn.f64.u32 	%fd535, %r72;
	mul.f64 	%fd536, %fd535, 0d3EE0000000000000;
	cvt.rmi.f64.f64 	%fd537, %fd536;
	mul.f64 	%fd538, %fd537, 0d4100000000000000;
	sub.f64 	%fd539, %fd535, %fd538;
	ld.global.u32 	%r73, [%rd11+32];
	cvt.rn.f64.u32 	%fd540, %r73;
	mul.f64 	%fd541, %fd540, 0d3EE0000000000000;
	cvt.rmi.f64.f64 	%fd542, %fd541;
	mul.f64 	%fd543, %fd542, 0d4100000000000000;
	sub.f64 	%fd544, %fd540, %fd543;
	mul.f64 	%fd545, %fd532, %fd44;
	div.rn.f64 	%fd546, %fd545, 0d41EFFFFFE5E00000;
	cvt.rmi.f64.f64 	%fd547, %fd546;
	mul.f64 	%fd548, %fd547, 0d41EFFFFFE5E00000;
	sub.f64 	%fd549, %fd545, %fd548;
	setp.lt.f64 	%p82, %fd549, 0d0000000000000000;
	add.f64 	%fd550, %fd549, 0d41EFFFFFE5E00000;
	selp.f64 	%fd551, %fd550, %fd549, %p82;
	mul.f64 	%fd552, %fd534, %fd44;
	div.rn.f64 	%fd553, %fd552, 0d41EFFFFFE5E00000;
	cvt.rmi.f64.f64 	%fd554, %fd553;
	mul.f64 	%fd555, %fd554, 0d41EFFFFFE5E00000;
	sub.f64 	%fd556, %fd552, %fd555;
	setp.lt.f64 	%p83, %fd556, 0d0000000000000000;
	add.f64 	%fd557, %fd556, 0d41EFFFFFE5E00000;
	selp.f64 	%fd558, %fd557, %fd556, %p83;
	fma.rn.f64 	%fd559, %fd551, 0d4100000000000000, %fd558;
	div.rn.f64 	%fd560, %fd559, 0d41EFFFFFE5E00000;
	cvt.rmi.f64.f64 	%fd561, %fd560;
	mul.f64 	%fd562, %fd561, 0d41EFFFFFE5E00000;
	sub.f64 	%fd563, %fd559, %fd562;
	setp.lt.f64 	%p84, %fd563, 0d0000000000000000;
	add.f64 	%fd564, %fd563, 0d41EFFFFFE5E00000;
	selp.f64 	%fd565, %fd564, %fd563, %p84;
	setp.lt.f64 	%p85, %fd565, 0d0000000000000000;
	add.f64 	%fd566, %fd565, 0d41EFFFFFE5E00000;
	selp.f64 	%fd567, %fd566, %fd565, %p85;
	mul.f64 	%fd568, %fd537, %fd68;
	div.rn.f64 	%fd569, %fd568, 0d41EFFFFFE5E00000;
	cvt.rmi.f64.f64 	%fd570, %fd569;
	mul.f64 	%fd571, %fd570, 0d41EFFFFFE5E00000;
	sub.f64 	%fd572, %fd568, %fd571;
	setp.lt.f64 	%p86, %fd572, 0d0000000000000000;
	add.f64 	%fd573, %fd572, 0d41EFFFFFE5E00000;
	selp.f64 	%fd574, %fd573, %fd572, %p86;
	mul.f64 	%fd575, %fd539, %fd68;
	div.rn.f64 	%fd576, %fd575, 0d41EFFFFFE5E00000;
	cvt.rmi.f64.f64 	%fd577, %fd576;
	mul.f64 	%fd578, %fd577, 0d41EFFFFFE5E00000;
	sub.f64 	%fd579, %fd575, %fd578;
	setp.lt.f64 	%p87, %fd579, 0d0000000000000000;
	add.f64 	%fd580, %fd579, 0d41EFFFFFE5E00000;
	selp.f64 	%fd581, %fd580, %fd579, %p87;
	fma.rn.f64 	%fd582, %fd574, 0d4100000000000000, %fd581;
	div.rn.f64 	%fd583, %fd582, 0d41EFFFFFE5E00000;
	cvt.rmi.f64.f64 	%fd584, %fd583;
	mul.f64 	%fd585, %fd584, 0d41EFFFFFE5E00000;
	sub.f64 	%fd586, %fd582, %fd585;
	setp.lt.f64 	%p88, %fd586, 0d0000000000000000;
	add.f64 	%fd587, %fd586, 0d41EFFFFFE5E00000;
	selp.f64 	%fd588, %fd587, %fd586, %p88;
	setp.lt.f64 	%p89, %fd588, 0d0000000000000000;
	add.f64 	%fd589, %fd588, 0d41EFFFFFE5E00000;
	selp.f64 	%fd590, %fd589, %fd588, %p89;
	add.f64 	%fd591, %fd567, %fd590;
	mul.f64 	%fd592, %fd542, %fd93;
	div.rn.f64 	%fd593, %fd592, 0d41EFFFFFE5E00000;
	cvt.rmi.f64.f64 	%fd594, %fd593;
	mul.f64 	%fd595, %fd594, 0d41EFFFFFE5E00000;
	sub.f64 	%fd596, %fd592, %fd595;
	setp.lt.f64 	%p90, %fd596, 0d0000000000000000;
	add.f64 	%fd597, %fd596, 0d41EFFFFFE5E00000;
	selp.f64 	%fd598, %fd597, %fd596, %p90;
	mul.f64 	%fd599, %fd544, %fd93;
	div.rn.f64 	%fd600, %fd599, 0d41EFFFFFE5E00000;
	cvt.rmi.f64.f64 	%fd601, %fd600;
	mul.f64 	%fd602, %fd601, 0d41EFFFFFE5E00000;
	sub.f64 	%fd603, %fd599, %fd602;
	setp.lt.f64 	%p91, %fd603, 0d0000000000000000;
	add.f64 	%fd604, %fd603, 0d41EFFFFFE5E00000;
	selp.f64 	%fd605, %fd604, %fd603, %p91;
	fma.rn.f64 	%fd606, %fd598, 0d4100000000000000, %fd605;
	div.rn.f64 	%fd607, %fd606, 0d41EFFFFFE5E00000;
	cvt.rmi.f64.f64 	%fd608, %fd607;
	mul.f64 	%fd609, %fd608, 0d41EFFFFFE5E00000;
	sub.f64 	%fd610, %fd606, %fd609;
	setp.lt.f64 	%p92, %fd610, 0d0000000000000000;
	add.f64 	%fd611, %fd610, 0d41EFFFFFE5E00000;
	selp.f64 	%fd612, %fd611, %fd610, %p92;
	setp.lt.f64 	%p93, %fd612, 0d0000000000000000;
	add.f64 	%fd613, %fd612, 0d41EFFFFFE5E00000;
	selp.f64 	%fd614, %fd613, %fd612, %p93;
	add.f64 	%fd615, %fd591, %fd614;
	div.rn.f64 	%fd616, %fd615, 0d41EFFFFFE5E00000;
	cvt.rmi.f64.f64 	%fd617, %fd616;
	mul.f64 	%fd618, %fd617, 0d41EFFFFFE5E00000;
	sub.f64 	%fd619, %fd615, %fd618;
	setp.lt.f64 	%p94, %fd619, 0d0000000000000000;
	add.f64 	%fd620, %fd619, 0d41EFFFFFE5E00000;
	selp.f64 	%fd621, %fd620, %fd619, %p94;
	mul.f64 	%fd622, %fd532, %fd124;
	div.rn.f64 	%fd623, %fd622, 0d41EFFFFFE5E00000;
	cvt.rmi.f64.f64 	%fd624, %fd623;
	mul.f64 	%fd625, %fd624, 0d41EFFFFFE5E00000;
	sub.f64 	%fd626, %fd622, %fd625;
	setp.lt.f64 	%p95, %fd626, 0d0000000000000000;
	add.f64 	%fd627, %fd626, 0d41EFFFFFE5E00000;
	selp.f64 	%fd628, %fd627, %fd626, %p95;
	mul.f64 	%fd629, %fd534, %fd124;
	div.rn.f64 	%fd630, %fd629, 0d41EFFFFFE5E00000;
	cvt.rmi.f64.f64 	%fd631, %fd630;
	mul.f64 	%fd632, %fd631, 0d41EFFFFFE5E00000;
	sub.f64 	%fd633, %fd629, %fd632;
	setp.lt.f64 	%p96, %fd633, 0d0000000000000000;
	add.f64 	%fd634, %fd633, 0d41EFFFFFE5E00000;
	selp.f64 	%fd635, %fd634, %fd633, %p96;
	fma.rn.f64 	%fd636, %fd628, 0d4100000000000000, %fd635;
	div.rn.f64 	%fd637, %fd636, 0d41EFFFFFE5E00000;
	cvt.rmi.f64.f64 	%fd638, %fd637;
	mul.f64 	%fd639, %fd638, 0d41EFFFFFE5E00000;
	sub.f64 	%fd640, %fd636, %fd639;
	setp.lt.f64 	%p97, %fd640, 0d0000000000000000;
	add.f64 	%fd641, %fd640, 0d41EFFFFFE5E00000;
	selp.f64 	%fd642, %fd641, %fd640, %p97;
	setp.lt.f64 	%p98, %fd642, 0d0000000000000000;
	add.f64 	%fd643, %fd642, 0d41EFFFFFE5E00000;
	selp.f64 	%fd644, %fd643, %fd642, %p98;
	mul.f64 	%fd645, %fd537, %fd148;
	div.rn.f64 	%fd646, %fd645, 0d41EFFFFFE5E00000;
	cvt.rmi.f64.f64 	%fd647, %fd646;
	mul.f64 	%fd648, %fd647, 0d41EFFFFFE5E00000;
	sub.f64 	%fd649, %fd645, %fd648;
	setp.lt.f64 	%p99, %fd649, 0d0000000000000000;
	add.f64 	%fd650, %fd649, 0d41EFFFFFE5E00000;
	selp.f64 	%fd651, %fd650, %fd649, %p99;
	mul.f64 	%fd652, %fd539, %fd148;
	div.rn.f64 	%fd653, %fd652, 0d41EFFFFFE5E00000;
	cvt.rmi.f64.f64 	%fd654, %fd653;
	mul.f64 	%fd655, %fd654, 0d41EFFFFFE5E00000;
	sub.f64 	%fd656, %fd652, %fd655;
	setp.lt.f64 	%p100, %fd656, 0d0000000000000000;
	add.f64 	%fd657, %fd656, 0d41EFFFFFE5E00000;
	selp.f64 	%fd658, %fd657, %fd656, %p100;
	fma.rn.f64 	%fd659, %fd651, 0d4100000000000000, %fd658;
	div.rn.f64 	%fd660, %fd659, 0d41EFFFFFE5E00000;
	cvt.rmi.f64.f64 	%fd661, %fd660;
	mul.f64 	%fd662, %fd661, 0d41EFFFFFE5E00000;
	sub.f64 	%fd663, %fd659, %fd662;
	setp.lt.f64 	%p101, %fd663, 0d0000000000000000;
	add.f64 	%fd664, %fd663, 0d41EFFFFFE5E00000;
	selp.f64 	%fd665, %fd664, %fd663, %p101;
	setp.lt.f64 	%p102, %fd665, 0d0000000000000000;
	add.f64 	%fd666, %fd665, 0d41EFFFFFE5E00000;
	selp.f64 	%fd667, %fd666, %fd665, %p102;
	add.f64 	%fd668, %fd644, %fd667;
	mul.f64 	%fd669, %fd542, %fd173;
	div.rn.f64 	%fd670, %fd669, 0d41EFFFFFE5E00000;
	cvt.rmi.f64.f64 	%fd671, %fd670;
	mul.f64 	%fd672, %fd671, 0d41EFFFFFE5E00000;
	sub.f64 	%fd673, %fd669, %fd672;
	setp.lt.f64 	%p103, %fd673, 0d0000000000000000;
	add.f64 	%fd674, %fd673, 0d41EFFFFFE5E00000;
	selp.f64 	%fd675, %fd674, %fd673, %p103;
	mul.f64 	%fd676, %fd544, %fd173;
	div.rn.f64 	%fd677, %fd676, 0d41EFFFFFE5E00000;
	cvt.rmi.f64.f64 	%fd678, %fd677;
	mul.f64 	%fd679, %fd678, 0d41EFFFFFE5E00000;
	sub.f64 	%fd680, %fd676, %fd679;
	setp.lt.f64 	%p104, %fd680, 0d0000000000000000;
	add.f64 	%fd681, %fd680, 0d41EFFFFFE5E00000;
	selp.f64 	%fd682, %fd681, %fd680, %p104;
	fma.rn.f64 	%fd683, %fd675, 0d4100000000000000, %fd682;
	div.rn.f64 	%fd684, %fd683, 0d41EFFFFFE5E00000;
	cvt.rmi.f64.f64 	%fd685, %fd684;
	mul.f64 	%fd686, %fd685, 0d41EFFFFFE5E00000;
	sub.f64 	%fd687, %fd683, %fd686;
	setp.lt.f64 	%p105, %fd687, 0d0000000000000000;
	add.f64 	%fd688, %fd687, 0d41EFFFFFE5E00000;
	selp.f64 	%fd689, %fd688, %fd687, %p105;
	setp.lt.f64 	%p106, %fd689, 0d0000000000000000;
	add.f64 	%fd690, %fd689, 0d41EFFFFFE5E00000;
	selp.f64 	%fd691, %fd690, %fd689, %p106;
	add.f64 	%fd692, %fd668, %fd691;
	div.rn.f64 	%fd693, %fd692, 0d41EFFFFFE5E00000;
	cvt.rmi.f64.f64 	%fd694, %fd693;
	mul.f64 	%fd695, %fd694, 0d41EFFFFFE5E00000;
	sub.f64 	%fd696, %fd692, %fd695;
	setp.lt.f64 	%p107, %fd696, 0d0000000000000000;
	add.f64 	%fd697, %fd696, 0d41EFFFFFE5E00000;
	selp.f64 	%fd698, %fd697, %fd696, %p107;
	mul.f64 	%fd699, %fd532, %fd204;
	div.rn.f64 	%fd700, %fd699, 0d41EFFFFFE5E00000;
	cvt.rmi.f64.f64 	%fd701, %fd700;
	mul.f64 	%fd702, %fd701, 0d41EFFFFFE5E00000;
	sub.f64 	%fd703, %fd699, %fd702;
	setp.lt.f64 	%p108, %fd703, 0d0000000000000000;
	add.f64 	%fd704, %fd703, 0d41EFFFFFE5E00000;
	selp.f64 	%fd705, %fd704, %fd703, %p108;
	mul.f64 	%fd706, %fd534, %fd204;
	div.rn.f64 	%fd707, %fd706, 0d41EFFFFFE5E00000;
	cvt.rmi.f64.f64 	%fd708, %fd707;
	mul.f64 	%fd709, %fd708, 0d41EFFFFFE5E00000;
	sub.f64 	%fd710, %fd706, %fd709;
	setp.lt.f64 	%p109, %fd710, 0d0000000000000000;
	add.f64 	%fd711, %fd710, 0d41EFFFFFE5E00000;
	selp.f64 	%fd712, %fd711, %fd710, %p109;
	fma.rn.f64 	%fd713, %fd705, 0d4100000000000000, %fd712;
	div.rn.f64 	%fd714, %fd713, 0d41EFFFFFE5E00000;
	cvt.rmi.f64.f64 	%fd715, %fd714;
	mul.f64 	%fd716, %fd715, 0d41EFFFFFE5E00000;
	sub.f64 	%fd717, %fd713, %fd716;
	setp.lt.f64 	%p110, %fd717, 0d0000000000000000;
	add.f64 	%fd718, %fd717, 0d41EFFFFFE5E00000;
	selp.f64 	%fd719, %fd718, %fd717, %p110;
	setp.lt.f64 	%p111, %fd719, 0d0000000000000000;
	add.f64 	%fd720, %fd719, 0d41EFFFFFE5E00000;
	selp.f64 	%fd721, %fd720, %fd719, %p111;
	mul.f64 	%fd722, %fd537, %fd228;
	div.rn.f64 	%fd723, %fd722, 0d41EFFFFFE5E00000;
	cvt.rmi.f64.f64 	%fd724, %fd723;
	mul.f64 	%fd725, %fd724, 0d41EFFFFFE5E00000;
	sub.f64 	%fd726, %fd722, %fd725;
	setp.lt.f64 	%p112, %fd726, 0d0000000000000000;
	add.f64 	%fd727, %fd726, 0d41EFFFFFE5E00000;
	selp.f64 	%fd728, %fd727, %fd726, %p112;
	mul.f64 	%fd729, %fd539, %fd228;
	div.rn.f64 	%fd730, %fd729, 0d41EFFFFFE5E00000;
	cvt.rmi.f64.f64 	%fd731, %fd730;
	mul.f64 	%fd732, %fd731, 0d41EFFFFFE5E00000;
	sub.f64 	%fd733, %fd729, %fd732;
	setp.lt.f64 	%p113, %fd733, 0d0000000000000000;
	add.f64 	%fd734, %fd733, 0d41EFFFFFE5E00000;
	selp.f64 	%fd735, %fd734, %fd733, %p113;
	fma.rn.f64 	%fd736, %fd728, 0d4100000000000000, %fd735;
	div.rn.f64 	%fd737, %fd736, 0d41EFFFFFE5E00000;
	cvt.rmi.f64.f64 	%fd738, %fd737;
	mul.f64 	%fd739, %fd738, 0d41EFFFFFE5E00000;
	sub.f64 	%fd740, %fd736, %fd739;
	setp.lt.f64 	%p114, %fd740, 0d0000000000000000;
	add.f64 	%fd741, %fd740, 0d41EFFFFFE5E00000;
	selp.f64 	%fd742, %fd741, %fd740, %p114;
	setp.lt.f64 	%p115, %fd742, 0d0000000000000000;
	add.f64 	%fd743, %fd742, 0d41EFFFFFE5E00000;
	selp.f64 	%fd744, %fd743, %fd742, %p115;
	add.f64 	%fd745, %fd721, %fd744;
	mul.f64 	%fd746, %fd542, %fd253;
	div.rn.f64 	%fd747, %fd746, 0d41EFFFFFE5E00000;
	cvt.rmi.f64.f64 	%fd748, %fd747;
	mul.f64 	%fd749, %fd748, 0d41EFFFFFE5E00000;
	sub.f64 	%fd750, %fd746, %fd749;
	setp.lt.f64 	%p116, %fd750, 0d0000000000000000;
	add.f64 	%fd751, %fd750, 0d41EFFFFFE5E00000;
	selp.f64 	%fd752, %fd751, %fd750, %p116;
	mul.f64 	%fd753, %fd544, %fd253;
	div.rn.f64 	%fd754, %fd753, 0d41EFFFFFE5E00000;
	cvt.rmi.f64.f64 	%fd755, %fd754;
	mul.f64 	%fd756, %fd755, 0d41EFFFFFE5E00000;
	sub.f64 	%fd757, %fd753, %fd756;
	setp.lt.f64 	%p117, %fd757, 0d0000000000000000;
	add.f64 	%fd758, %fd757, 0d41EFFFFFE5E00000;
	selp.f64 	%fd759, %fd758, %fd757, %p117;
	fma.rn.f64 	%fd760, %fd752, 0d4100000000000000, %fd759;
	div.rn.f64 	%fd761, %fd760, 0d41EFFFFFE5E00000;
	cvt.rmi.f64.f64 	%fd762, %fd761;
	mul.f64 	%fd763, %fd762, 0d41EFFFFFE5E00000;
	sub.f64 	%fd764, %fd760, %fd763;
	setp.lt.f64 	%p118, %fd764, 0d0000000000000000;
	add.f64 	%fd765, %fd764, 0d41EFFFFFE5E00000;
	selp.f64 	%fd766, %fd765, %fd764, %p118;
	setp.lt.f64 	%p119, %fd766, 0d0000000000000000;
	add.f64 	%fd767, %fd766, 0d41EFFFFFE5E00000;
	selp.f64 	%fd768, %fd767, %fd766, %p119;
	add.f64 	%fd769, %fd745, %fd768;
	div.rn.f64 	%fd770, %fd769, 0d41EFFFFFE5E00000;
	cvt.rmi.f64.f64 	%fd771, %fd770;
	mul.f64 	%fd772, %fd771, 0d41EFFFFFE5E00000;
	sub.f64 	%fd773, %fd769, %fd772;
	setp.lt.f64 	%p120, %fd773, 0d0000000000000000;
	add.f64 	%fd774, %fd773, 0d41EFFFFFE5E00000;
	selp.f64 	%fd775, %fd774, %fd773, %p120;
	cvt.rzi.u32.f64 	%r132, %fd123;
	cvt.rzi.u32.f64 	%r131, %fd203;
	cvt.rzi.u32.f64 	%r130, %fd283;
	cvt.rzi.u32.f64 	%r129, %fd375;
	cvt.rzi.u32.f64 	%r128, %fd452;
	cvt.rzi.u32.f64 	%r133, %fd529;
	cvt.rzi.u32.f64 	%r134, %fd621;
	cvt.rzi.u32.f64 	%r135, %fd698;
	cvt.rzi.u32.f64 	%r136, %fd775;
$L__BB0_4:
	add.s32 	%r127, %r127, 1;
	shr.u64 	%rd3, %rd39, 1;
	setp.gt.u64 	%p121, %rd39, 1;
	mov.u64 	%rd39, %rd3;
	@%p121 bra 	$L__BB0_2;
	cvt.rn.f64.u32 	%fd1970, %r132;
	cvt.rn.f64.u32 	%fd1969, %r131;
	cvt.rn.f64.u32 	%fd1968, %r130;
	cvt.rn.f64.u32 	%fd1967, %r129;
	cvt.rn.f64.u32 	%fd1966, %r128;
	cvt.rn.f64.u32 	%fd1971, %r133;
$L__BB0_6:
	mov.u32 	%r74, %ctaid.x;
	mov.u32 	%r75, %ntid.x;
	mov.u32 	%r76, %tid.x;
	mad.lo.s32 	%r77, %r74, %r75, %r76;
	cvt.s64.s32 	%rd40, %r77;
	setp.eq.s32 	%p122, %r77, 0;
	mul.f64 	%fd778, %fd1970, 0d3EE0000000000000;
	cvt.rmi.f64.f64 	%fd779, %fd778;
	mul.f64 	%fd780, %fd779, 0d4100000000000000;
	sub.f64 	%fd781, %fd1970, %fd780;
	mul.f64 	%fd782, %fd779, 0d4134F8CA00000000;
	div.rn.f64 	%fd783, %fd782, 0d41EFFFFFE5E00000;
	cvt.rmi.f64.f64 	%fd784, %fd783;
	mul.f64 	%fd785, %fd784, 0d41EFFFFFE5E00000;
	sub.f64 	%fd786, %fd782, %fd785;
	setp.lt.f64 	%p123, %fd786, 0d0000000000000000;
	add.f64 	%fd787, %fd786, 0d41EFFFFFE5E00000;
	selp.f64 	%fd788, %fd787, %fd786, %p123;
	mul.f64 	%fd789, %fd781, 0d4134F8CA00000000;
	div.rn.f64 	%fd790, %fd789, 0d41EFFFFFE5E00000;
	cvt.rmi.f64.f64 	%fd791, %fd790;
	mul.f64 	%fd792, %fd791, 0d41EFFFFFE5E00000;
	sub.f64 	%fd793, %fd789, %fd792;
	setp.lt.f64 	%p124, %fd793, 0d0000000000000000;
	add.f64 	%fd794, %fd793, 0d41EFFFFFE5E00000;
	selp.f64 	%fd795, %fd794, %fd793, %p124;
	fma.rn.f64 	%fd796, %fd788, 0d4100000000000000, %fd795;
	div.rn.f64 	%fd797, %fd796, 0d41EFFFFFE5E00000;
	cvt.rmi.f64.f64 	%fd798, %fd797;
	mul.f64 	%fd799, %fd798, 0d41EFFFFFE5E00000;
	sub.f64 	%fd800, %fd796, %fd799;
	setp.lt.f64 	%p125, %fd800, 0d0000000000000000;
	add.f64 	%fd801, %fd800, 0d41EFFFFFE5E00000;
	selp.f64 	%fd802, %fd801, %fd800, %p125;
	setp.lt.f64 	%p126, %fd802, 0d0000000000000000;
	add.f64 	%fd803, %fd802, 0d41EFFFFFE5E00000;
	selp.f64 	%fd804, %fd803, %fd802, %p126;
	mul.f64 	%fd805, %fd1969, 0d3EE0000000000000;
	cvt.rmi.f64.f64 	%fd806, %fd805;
	mul.f64 	%fd807, %fd806, 0d4100000000000000;
	sub.f64 	%fd808, %fd1969, %fd807;
	mul.f64 	%fd809, %fd806, 0d413A1EE000000000;
	div.rn.f64 	%fd810, %fd809, 0d41EFFFFFE5E00000;
	cvt.rmi.f64.f64 	%fd811, %fd810;
	mul.f64 	%fd812, %fd811, 0d41EFFFFFE5E00000;
	sub.f64 	%fd813, %fd809, %fd812;
	setp.lt.f64 	%p127, %fd813, 0d0000000000000000;
	add.f64 	%fd814, %fd813, 0d41EFFFFFE5E00000;
	selp.f64 	%fd815, %fd814, %fd813, %p127;
	mul.f64 	%fd816, %fd808, 0d413A1EE000000000;
	div.rn.f64 	%fd817, %fd816, 0d41EFFFFFE5E00000;
	cvt.rmi.f64.f64 	%fd818, %fd817;
	mul.f64 	%fd819, %fd818, 0d41EFFFFFE5E00000;
	sub.f64 	%fd820, %fd816, %fd819;
	setp.lt.f64 	%p128, %fd820, 0d0000000000000000;
	add.f64 	%fd821, %fd820, 0d41EFFFFFE5E00000;
	selp.f64 	%fd822, %fd821, %fd820, %p128;
	fma.rn.f64 	%fd823, %fd815, 0d4100000000000000, %fd822;
	div.rn.f64 	%fd824, %fd823, 0d41EFFFFFE5E00000;
	cvt.rmi.f64.f64 	%fd825, %fd824;
	mul.f64 	%fd826, %fd825, 0d41EFFFFFE5E00000;
	sub.f64 	%fd827, %fd823, %fd826;
	setp.lt.f64 	%p129, %fd827, 0d0000000000000000;
	add.f64 	%fd828, %fd827, 0d41EFFFFFE5E00000;
	selp.f64 	%fd829, %fd828, %fd827, %p129;
	setp.lt.f64 	%p130, %fd829, 0d0000000000000000;
	add.f64 	%fd830, %fd829, 0d41EFFFFFE5E00000;
	selp.f64 	%fd831, %fd830, %fd829, %p130;
	add.f64 	%fd832, %fd804, %fd831;
	mul.f64 	%fd833, %fd1968, 0d3EE0000000000000;
	cvt.rmi.f64.f64 	%fd834, %fd833;
	mul.f64 	%fd835, %fd834, 0d4100000000000000;
	sub.f64 	%fd836, %fd1968, %fd835;
	mul.f64 	%fd837, %fd834, 0d4134F8CA00000000;
	div.rn.f64 	%fd838, %fd837, 0d41EFFFFFE5E00000;
	cvt.rmi.f64.f64 	%fd839, %fd838;
	mul.f64 	%fd840, %fd839, 0d41EFFFFFE5E00000;
	sub.f64 	%fd841, %fd837, %fd840;
	setp.lt.f64 	%p131, %fd841, 0d0000000000000000;
	add.f64 	%fd842, %fd841, 0d41EFFFFFE5E00000;
	selp.f64 	%fd843, %fd842, %fd841, %p131;
	mul.f64 	%fd844, %fd836, 0d4134F8CA00000000;
	div.rn.f64 	%fd845, %fd844, 0d41EFFFFFE5E00000;
	cvt.rmi.f64.f64 	%fd846, %fd845;
	mul.f64 	%fd847, %fd846, 0d41EFFFFFE5E00000;
	sub.f64 	%fd848, %fd844, %fd847;
	setp.lt.f64 	%p132, %fd848, 0d0000000000000000;
	add.f64 	%fd849, %fd848, 0d41EFFFFFE5E00000;
	selp.f64 	%fd850, %fd849, %fd848, %p132;
	fma.rn.f64 	%fd851, %fd843, 0d4100000000000000, %fd850;
	div.rn.f64 	%fd852, %fd851, 0d41EFFFFFE5E00000;
	cvt.rmi.f64.f64 	%fd853, %fd852;
	mul.f64 	%fd854, %fd853, 0d41EFFFFFE5E00000;
	sub.f64 	%fd855, %fd851, %fd854;
	setp.lt.f64 	%p133, %fd855, 0d0000000000000000;
	add.f64 	%fd856, %fd855, 0d41EFFFFFE5E00000;
	selp.f64 	%fd857, %fd856, %fd855, %p133;
	setp.lt.f64 	%p134, %fd857, 0d0000000000000000;
	add.f64 	%fd858, %fd857, 0d41EFFFFFE5E00000;
	selp.f64 	%fd859, %fd858, %fd857, %p134;
	add.f64 	%fd860, %fd832, %fd859;
	div.rn.f64 	%fd861, %fd860, 0d41EFFFFFE5E00000;
	cvt.rmi.f64.f64 	%fd862, %fd861;
	mul.f64 	%fd863, %fd862, 0d41EFFFFFE5E00000;
	sub.f64 	%fd13, %fd860, %fd863;
	mul.f64 	%fd864, %fd1967, 0d3EE0000000000000;
	cvt.rmi.f64.f64 	%fd865, %fd864;
	mul.f64 	%fd866, %fd865, 0d4100000000000000;
	sub.f64 	%fd867, %fd1967, %fd866;
	mul.f64 	%fd868, %fd865, 0d4134F8CA00000000;
	div.rn.f64 	%fd869, %fd868, 0d41EFFFFFE5E00000;
	cvt.rmi.f64.f64 	%fd870, %fd869;
	mul.f64 	%fd871, %fd870, 0d41EFFFFFE5E00000;
	sub.f64 	%fd872, %fd868, %fd871;
	setp.lt.f64 	%p135, %fd872, 0d0000000000000000;
	add.f64 	%fd873, %fd872, 0d41EFFFFFE5E00000;
	selp.f64 	%fd874, %fd873, %fd872, %p135;
	mul.f64 	%fd875, %fd867, 0d4134F8CA00000000;
	div.rn.f64 	%fd876, %fd875, 0d41EFFFFFE5E00000;
	cvt.rmi.f64.f64 	%fd877, %fd876;
	mul.f64 	%fd878, %fd877, 0d41EFFFFFE5E00000;
	sub.f64 	%fd879, %fd875, %fd878;
	setp.lt.f64 	%p136, %fd879, 0d0000000000000000;
	add.f64 	%fd880, %fd879, 0d41EFFFFFE5E00000;
	selp.f64 	%fd881, %fd880, %fd879, %p136;
	fma.rn.f64 	%fd882, %fd874, 0d4100000000000000, %fd881;
	div.rn.f64 	%fd883, %fd882, 0d41EFFFFFE5E00000;
	cvt.rmi.f64.f64 	%fd884, %fd883;
	mul.f64 	%fd885, %fd884, 0d41EFFFFFE5E00000;
	sub.f64 	%fd886, %fd882, %fd885;
	setp.lt.f64 	%p137, %fd886, 0d0000000000000000;
	add.f64 	%fd887, %fd886, 0d41EFFFFFE5E00000;
	selp.f64 	%fd888, %fd887, %fd886, %p137;
	setp.lt.f64 	%p138, %fd888, 0d0000000000000000;
	add.f64 	%fd889, %fd888, 0d41EFFFFFE5E00000;
	selp.f64 	%fd890, %fd889, %fd888, %p138;
	mul.f64 	%fd891, %fd1966, 0d3EE0000000000000;
	cvt.rmi.f64.f64 	%fd892, %fd891;
	mul.f64 	%fd893, %fd892, 0d4100000000000000;
	sub.f64 	%fd894, %fd1966, %fd893;
	mul.f64 	%fd895, %fd892, 0d413A1EE000000000;
	div.rn.f64 	%fd896, %fd895, 0d41EFFFFFE5E00000;
	cvt.rmi.f64.f64 	%fd897, %fd896;
	mul.f64 	%fd898, %fd897, 0d41EFFFFFE5E00000;
	sub.f64 	%fd899, %fd895, %fd898;
	setp.lt.f64 	%p139, %fd899, 0d0000000000000000;
	add.f64 	%fd900, %fd899, 0d41EFFFFFE5E00000;
	selp.f64 	%fd901, %fd900, %fd899, %p139;
	mul.f64 	%fd902, %fd894, 0d413A1EE000000000;
	div.rn.f64 	%fd903, %fd902, 0d41EFFFFFE5E00000;
	cvt.rmi.f64.f64 	%fd904, %fd903;
	mul.f64 	%fd905, %fd904, 0d41EFFFFFE5E00000;
	sub.f64 	%fd906, %fd902, %fd905;
	setp.lt.f64 	%p140, %fd906, 0d0000000000000000;
	add.f64 	%fd907, %fd906, 0d41EFFFFFE5E00000;
	selp.f64 	%fd908, %fd907, %fd906, %p140;
	fma.rn.f64 	%fd909, %fd901, 0d4100000000000000, %fd908;
	div.rn.f64 	%fd910, %fd909, 0d41EFFFFFE5E00000;
	cvt.rmi.f64.f64 	%fd911, %fd910;
	mul.f64 	%fd912, %fd911, 0d41EFFFFFE5E00000;
	sub.f64 	%fd913, %fd909, %fd912;
	setp.lt.f64 	%p141, %fd913, 0d0000000000000000;
	add.f64 	%fd914, %fd913, 0d41EFFFFFE5E00000;
	selp.f64 	%fd915, %fd914, %fd913, %p141;
	setp.lt.f64 	%p142, %fd915, 0d0000000000000000;
	add.f64 	%fd916, %fd915, 0d41EFFFFFE5E00000;
	selp.f64 	%fd917, %fd916, %fd915, %p142;
	add.f64 	%fd918, %fd890, %fd917;
	mul.f64 	%fd919, %fd1971, 0d3EE0000000000000;
	cvt.rmi.f64.f64 	%fd920, %fd919;
	mul.f64 	%fd921, %fd920, 0d4100000000000000;
	sub.f64 	%fd922, %fd1971, %fd921;
	mul.f64 	%fd923, %fd920, 0d4134F8CA00000000;
	div.rn.f64 	%fd924, %fd923, 0d41EFFFFFE5E00000;
	cvt.rmi.f64.f64 	%fd925, %fd924;
	mul.f64 	%fd926, %fd925, 0d41EFFFFFE5E00000;
	sub.f64 	%fd927, %fd923, %fd926;
	setp.lt.f64 	%p143, %fd927, 0d0000000000000000;
	add.f64 	%fd928, %fd927, 0d41EFFFFFE5E00000;
	selp.f64 	%fd929, %fd928, %fd927, %p143;
	mul.f64 	%fd930, %fd922, 0d4134F8CA00000000;
	div.rn.f64 	%fd931, %fd930, 0d41EFFFFFE5E00000;
	cvt.rmi.f64.f64 	%fd932, %fd931;
	mul.f64 	%fd933, %fd932, 0d41EFFFFFE5E00000;
	sub.f64 	%fd934, %fd930, %fd933;
	setp.lt.f64 	%p144, %fd934, 0d0000000000000000;
	add.f64 	%fd935, %fd934, 0d41EFFFFFE5E00000;
	selp.f64 	%fd936, %fd935, %fd934, %p144;
	fma.rn.f64 	%fd937, %fd929, 0d4100000000000000, %fd936;
	div.rn.f64 	%fd938, %fd937, 0d41EFFFFFE5E00000;
	cvt.rmi.f64.f64 	%fd939, %fd938;
	mul.f64 	%fd940, %fd939, 0d41EFFFFFE5E00000;
	sub.f64 	%fd941, %fd937, %fd940;
	setp.lt.f64 	%p145, %fd941, 0d0000000000000000;
	add.f64 	%fd942, %fd941, 0d41EFFFFFE5E00000;
	selp.f64 	%fd943, %fd942, %fd941, %p145;
	setp.lt.f64 	%p146, %fd943, 0d0000000000000000;
	add.f64 	%fd944, %fd943, 0d41EFFFFFE5E00000;
	selp.f64 	%fd945, %fd944, %fd943, %p146;
	add.f64 	%fd946, %fd918, %fd945;
	div.rn.f64 	%fd947, %fd946, 0d41EFFFFFE5E00000;
	cvt.rmi.f64.f64 	%fd948, %fd947;
	mul.f64 	%fd949, %fd948, 0d41EFFFFFE5E00000;
	sub.f64 	%fd14, %fd946, %fd949;
	mov.f64 	%fd1974, 0d3FF0000000000000;
	mov.f64 	%fd1972, 0d0000000000000000;
	mov.f64 	%fd1973, %fd1972;
	mov.f64 	%fd1975, %fd1972;
	mov.f64 	%fd1976, %fd1972;
	mov.f64 	%fd1977, %fd1974;
	@%p122 bra 	$L__BB0_12;
	mov.b32 	%r148, 0;
	mov.b32 	%r147, 1;
	mov.u64 	%rd14, mrg32k3aM2SubSeq;
	mov.u32 	%r149, %r148;
	mov.u32 	%r150, %r148;
	mov.u32 	%r151, %r147;
	mov.u32 	%r152, %r148;
	mov.u32 	%r153, %r148;
	mov.u32 	%r154, %r148;
	mov.u32 	%r155, %r147;
	mov.u32 	%r146, %r148;
$L__BB0_8:
	and.b64  	%rd12, %rd40, 1;
	setp.eq.b64 	%p147, %rd12, 1;
	not.pred 	%p148, %p147;
	@%p148 bra 	$L__BB0_10;
	mul.wide.u32 	%rd13, %r146, 36;
	add.s64 	%rd15, %rd14, %rd13;
	ld.global.u32 	%r80, [%rd15];
	cvt.rn.f64.u32 	%fd950, %r80;
	mul.f64 	%fd951, %fd950, 0d3EE0000000000000;
	cvt.rmi.f64.f64 	%fd952, %fd951;
	mul.f64 	%fd953, %fd952, 0d4100000000000000;
	sub.f64 	%fd954, %fd950, %fd953;
	ld.global.u32 	%r81, [%rd15+4];
	cvt.rn.f64.u32 	%fd955, %r81;
	mul.f64 	%fd956, %fd955, 0d3EE0000000000000;
	cvt.rmi.f64.f64 	%fd957, %fd956;
	mul.f64 	%fd958, %fd957, 0d4100000000000000;
	sub.f64 	%fd959, %fd955, %fd958;
	ld.global.u32 	%r82, [%rd15+8];
	cvt.rn.f64.u32 	%fd960, %r82;
	mul.f64 	%fd961, %fd960, 0d3EE0000000000000;
	cvt.rmi.f64.f64 	%fd962, %fd961;
	mul.f64 	%fd963, %fd962, 0d4100000000000000;
	sub.f64 	%fd964, %fd960, %fd963;
	cvt.rn.f64.u32 	%fd965, %r151;
	mul.f64 	%fd966, %fd952, %fd965;
	div.rn.f64 	%fd967, %fd966, 0d41EFFFF4D7600000;
	cvt.rmi.f64.f64 	%fd968, %fd967;
	mul.f64 	%fd969, %fd968, 0d41EFFFF4D7600000;
	sub.f64 	%fd970, %fd966, %fd969;
	setp.lt.f64 	%p149, %fd970, 0d0000000000000000;
	add.f64 	%fd971, %fd970, 0d41EFFFF4D7600000;
	selp.f64 	%fd972, %fd971, %fd970, %p149;
	mul.f64 	%fd973, %fd954, %fd965;
	div.rn.f64 	%fd974, %fd973, 0d41EFFFF4D7600000;
	cvt.rmi.f64.f64 	%fd975, %fd974;
	mul.f64 	%fd976, %fd975, 0d41EFFFF4D7600000;
	sub.f64 	%fd977, %fd973, %fd976;
	setp.lt.f64 	%p150, %fd977, 0d0000000000000000;
	add.f64 	%fd978, %fd977, 0d41EFFFF4D7600000;
	selp.f64 	%fd979, %fd978, %fd977, %p150;
	fma.rn.f64 	%fd980, %fd972, 0d4100000000000000, %fd979;
	div.rn.f64 	%fd981, %fd980, 0d41EFFFF4D7600000;
	cvt.rmi.f64.f64 	%fd982, %fd981;
	mul.f64 	%fd983, %fd982, 0d41EFFFF4D7600000;
	sub.f64 	%fd984, %fd980, %fd983;
	setp.lt.f64 	%p151, %fd984, 0d0000000000000000;
	add.f64 	%fd985, %fd984, 0d41EFFFF4D7600000;
	selp.f64 	%fd986, %fd985, %fd984, %p151;
	setp.lt.f64 	%p152, %fd986, 0d0000000000000000;
	add.f64 	%fd987, %fd986, 0d41EFFFF4D7600000;
	selp.f64 	%fd988, %fd987, %fd986, %p152;
	cvt.rn.f64.u32 	%fd989, %r148;
	mul.f64 	%fd990, %fd957, %fd989;
	div.rn.f64 	%fd991, %fd990, 0d41EFFFF4D7600000;
	cvt.rmi.f64.f64 	%fd992, %fd991;
	mul.f64 	%fd993, %fd992, 0d41EFFFF4D7600000;
	sub.f64 	%fd994, %fd990, %fd993;
	setp.lt.f64 	%p153, %fd994, 0d0000000000000000;
	add.f64 	%fd995, %fd994, 0d41EFFFF4D7600000;
	selp.f64 	%fd996, %fd995, %fd994, %p153;
	mul.f64 	%fd997, %fd959, %fd989;
	div.rn.f64 	%fd998, %fd997, 0d41EFFFF4D7600000;
	cvt.rmi.f64.f64 	%fd999, %fd998;
	mul.f64 	%fd1000, %fd999, 0d41EFFFF4D7600000;
	sub.f64 	%fd1001, %fd997, %fd1000;
	setp.lt.f64 	%p154, %fd1001, 0d0000000000000000;
	add.f64 	%fd1002, %fd1001, 0d41EFFFF4D7600000;
	selp.f64 	%fd1003, %fd1002, %fd1001, %p154;
	fma.rn.f64 	%fd1004, %fd996, 0d4100000000000000, %fd1003;
	div.rn.f64 	%fd1005, %fd1004, 0d41EFFFF4D7600000;
	cvt.rmi.f64.f64 	%fd1006, %fd1005;
	mul.f64 	%fd1007, %fd1006, 0d41EFFFF4D7600000;
	sub.f64 	%fd1008, %fd1004, %fd1007;
	setp.lt.f64 	%p155, %fd1008, 0d0000000000000000;
	add.f64 	%fd1009, %fd1008, 0d41EFFFF4D7600000;
	selp.f64 	%fd1010, %fd1009, %fd1008, %p155;
	setp.lt.f64 	%p156, %fd1010, 0d0000000000000000;
	add.f64 	%fd1011, %fd1010, 0d41EFFFF4D7600000;
	selp.f64 	%fd1012, %fd1011, %fd1010, %p156;
	add.f64 	%fd1013, %fd988, %fd1012;
	cvt.rn.f64.u32 	%fd1014, %r153;
	mul.f64 	%fd1015, %fd962, %fd1014;
	div.rn.f64 	%fd1016, %fd1015, 0d41EFFFF4D7600000;
	cvt.rmi.f64.f64 	%fd1017, %fd1016;
	mul.f64 	%fd1018, %fd1017, 0d41EFFFF4D7600000;
	sub.f64 	%fd1019, %fd1015, %fd1018;
	setp.lt.f64 	%p157, %fd1019, 0d0000000000000000;
	add.f64 	%fd1020, %fd1019, 0d41EFFFF4D7600000;
	selp.f64 	%fd1021, %fd1020, %fd1019, %p157;
	mul.f64 	%fd1022, %fd964, %fd1014;
	div.rn.f64 	%fd1023, %fd1022, 0d41EFFFF4D7600000;
	cvt.rmi.f64.f64 	%fd1024, %fd1023;
	mul.f64 	%fd1025, %fd1024, 0d41EFFFF4D7600000;
	sub.f64 	%fd1026, %fd1022, %fd1025;
	setp.lt.f64 	%p158, %fd1026, 0d0000000000000000;
	add.f64 	%fd1027, %fd1026, 0d41EFFFF4D7600000;
	selp.f64 	%fd1028, %fd1027, %fd1026, %p158;
	fma.rn.f64 	%fd1029, %fd1021, 0d4100000000000000, %fd1028;
	div.rn.f64 	%fd1030, %fd1029, 0d41EFFFF4D7600000;
	cvt.rmi.f64.f64 	%fd1031, %fd1030;
	mul.f64 	%fd1032, %fd1031, 0d41EFFFF4D7600000;
	sub.f64 	%fd1033, %fd1029, %fd1032;
	setp.lt.f64 	%p159, %fd1033, 0d0000000000000000;
	add.f64 	%fd1034, %fd1033, 0d41EFFFF4D7600000;
	selp.f64 	%fd1035, %fd1034, %fd1033, %p159;
	setp.lt.f64 	%p160, %fd1035, 0d0000000000000000;
	add.f64 	%fd1036, %fd1035, 0d41EFFFF4D7600000;
	selp.f64 	%fd1037, %fd1036, %fd1035, %p160;
	add.f64 	%fd1038, %fd1013, %fd1037;
	div.rn.f64 	%fd1039, %fd1038, 0d41EFFFF4D7600000;
	cvt.rmi.f64.f64 	%fd1040, %fd1039;
	mul.f64 	%fd1041, %fd1040, 0d41EFFFF4D7600000;
	sub.f64 	%fd1042, %fd1038, %fd1041;
	setp.lt.f64 	%p161, %fd1042, 0d0000000000000000;
	add.f64 	%fd1043, %fd1042, 0d41EFFFF4D7600000;
	selp.f64 	%fd1044, %fd1043, %fd1042, %p161;
	cvt.rn.f64.u32 	%fd1045, %r150;
	mul.f64 	%fd1046, %fd952, %fd1045;
	div.rn.f64 	%fd1047, %fd1046, 0d41EFFFF4D7600000;
	cvt.rmi.f64.f64 	%fd1048, %fd1047;
	mul.f64 	%fd1049, %fd1048, 0d41EFFFF4D7600000;
	sub.f64 	%fd1050, %fd1046, %fd1049;
	setp.lt.f64 	%p162, %fd1050, 0d0000000000000000;
	add.f64 	%fd1051, %fd1050, 0d41EFFFF4D7600000;
	selp.f64 	%fd1052, %fd1051, %fd1050, %p162;
	mul.f64 	%fd1053, %fd954, %fd1045;
	div.rn.f64 	%fd1054, %fd1053, 0d41EFFFF4D7600000;
	cvt.rmi.f64.f64 	%fd1055, %fd1054;
	mul.f64 	%fd1056, %fd1055, 0d41EFFFF4D7600000;
	sub.f64 	%fd1057, %fd1053, %fd1056;
	setp.lt.f64 	%p163, %fd1057, 0d0000000000000000;
	add.f64 	%fd1058, %fd1057, 0d41EFFFF4D7600000;
	selp.f64 	%fd1059, %fd1058, %fd1057, %p163;
	fma.rn.f64 	%fd1060, %fd1052, 0d4100000000000000, %fd1059;
	div.rn.f64 	%fd1061, %fd1060, 0d41EFFFF4D7600000;
	cvt.rmi.f64.f64 	%fd1062, %fd1061;
	mul.f64 	%fd1063, %fd1062, 0d41EFFFF4D7600000;
	sub.f64 	%fd1064, %fd1060, %fd1063;
	setp.lt.f64 	%p164, %fd1064, 0d0000000000000000;
	add.f64 	%fd1065, %fd1064, 0d41EFFFF4D7600000;
	selp.f64 	%fd1066, %fd1065, %fd1064, %p164;
	setp.lt.f64 	%p165, %fd1066, 0d0000000000000000;
	add.f64 	%fd1067, %fd1066, 0d41EFFFF4D7600000;
	selp.f64 	%fd1068, %fd1067, %fd1066, %p165;
	cvt.rn.f64.u32 	%fd1069, %r147;
	mul.f64 	%fd1070, %fd957, %fd1069;
	div.rn.f64 	%fd1071, %fd1070, 0d41EFFFF4D7600000;
	cvt.rmi.f64.f64 	%fd1072, %fd1071;
	mul.f64 	%fd1073, %fd1072, 0d41EFFFF4D7600000;
	sub.f64 	%fd1074, %fd1070, %fd1073;
	setp.lt.f64 	%p166, %fd1074, 0d0000000000000000;
	add.f64 	%fd1075, %fd1074, 0d41EFFFF4D7600000;
	selp.f64 	%fd1076, %fd1075, %fd1074, %p166;
	mul.f64 	%fd1077, %fd959, %fd1069;
	div.rn.f64 	%fd1078, %fd1077, 0d41EFFFF4D7600000;
	cvt.rmi.f64.f64 	%fd1079, %fd1078;
	mul.f64 	%fd1080, %fd1079, 0d41EFFFF4D7600000;
	sub.f64 	%fd1081, %fd1077, %fd1080;
	setp.lt.f64 	%p167, %fd1081, 0d0000000000000000;
	add.f64 	%fd1082, %fd1081, 0d41EFFFF4D7600000;
	selp.f64 	%fd1083, %fd1082, %fd1081, %p167;
	fma.rn.f64 	%fd1084, %fd1076, 0d4100000000000000, %fd1083;
	div.rn.f64 	%fd1085, %fd1084, 0d41EFFFF4D7600000;
	cvt.rmi.f64.f64 	%fd1086, %fd1085;
	mul.f64 	%fd1087, %fd1086, 0d41EFFFF4D7600000;
	sub.f64 	%fd1088, %fd1084, %fd1087;
	setp.lt.f64 	%p168, %fd1088, 0d0000000000000000;
	add.f64 	%fd1089, %fd1088, 0d41EFFFF4D7600000;
	selp.f64 	%fd1090, %fd1089, %fd1088, %p168;
	setp.lt.f64 	%p169, %fd1090, 0d0000000000000000;
	add.f64 	%fd1091, %fd1090, 0d41EFFFF4D7600000;
	selp.f64 	%fd1092, %fd1091, %fd1090, %p169;
	add.f64 	%fd1093, %fd1068, %fd1092;
	cvt.rn.f64.u32 	%fd1094, %r154;
	mul.f64 	%fd1095, %fd962, %fd1094;
	div.rn.f64 	%fd1096, %fd1095, 0d41EFFFF4D7600000;
	cvt.rmi.f64.f64 	%fd1097, %fd1096;
	mul.f64 	%fd1098, %fd1097, 0d41EFFFF4D7600000;
	sub.f64 	%fd1099, %fd1095, %fd1098;
	setp.lt.f64 	%p170, %fd1099, 0d0000000000000000;
	add.f64 	%fd1100, %fd1099, 0d41EFFFF4D7600000;
	selp.f64 	%fd1101, %fd1100, %fd1099, %p170;
	mul.f64 	%fd1102, %fd964, %fd1094;
	div.rn.f64 	%fd1103, %fd1102, 0d41EFFFF4D7600000;
	cvt.rmi.f64.f64 	%fd1104, %fd1103;
	mul.f64 	%fd1105, %fd1104, 0d41EFFFF4D7600000;
	sub.f64 	%fd1106, %fd1102, %fd1105;
	setp.lt.f64 	%p171, %fd1106, 0d0000000000000000;
	add.f64 	%fd1107, %fd1106, 0d41EFFFF4D7600000;
	selp.f64 	%fd1108, %fd1107, %fd1106, %p171;
	fma.rn.f64 	%fd1109, %fd1101, 0d4100000000000000, %fd1108;
	div.rn.f64 	%fd1110, %fd1109, 0d41EFFFF4D7600000;
	cvt.rmi.f64.f64 	%fd1111, %fd1110;
	mul.f64 	%fd1112, %fd1111, 0d41EFFFF4D7600000;
	sub.f64 	%fd1113, %fd1109, %fd1112;
	setp.lt.f64 	%p172, %fd1113, 0d0000000000000000;
	add.f64 	%fd1114, %fd1113, 0d41EFFFF4D7600000;
	selp.f64 	%fd1115, %fd1114, %fd1113, %p172;
	setp.lt.f64 	%p173, %fd1115, 0d0000000000000000;
	add.f64 	%fd1116, %fd1115, 0d41EFFFF4D7600000;
	selp.f64 	%fd1117, %fd1116, %fd1115, %p173;
	add.f64 	%fd1118, %fd1093, %fd1117;
	div.rn.f64 	%fd1119, %fd1118, 0d41EFFFF4D7600000;
	cvt.rmi.f64.f64 	%fd1120, %fd1119;
	mul.f64 	%fd1121, %fd1120, 0d41EFFFF4D7600000;
	sub.f64 	%fd1122, %fd1118, %fd1121;
	setp.lt.f64 	%p174, %fd1122, 0d0000000000000000;
	add.f64 	%fd1123, %fd1122, 0d41EFFFF4D7600000;
	selp.f64 	%fd1124, %fd1123, %fd1122, %p174;
	cvt.rn.f64.u32 	%fd1125, %r149;
	mul.f64 	%fd1126, %fd952, %fd1125;
	div.rn.f64 	%fd1127, %fd1126, 0d41EFFFF4D7600000;
	cvt.rmi.f64.f64 	%fd1128, %fd1127;
	mul.f64 	%fd1129, %fd1128, 0d41EFFFF4D7600000;
	sub.f64 	%fd1130, %fd1126, %fd1129;
	setp.lt.f64 	%p175, %fd1130, 0d0000000000000000;
	add.f64 	%fd1131, %fd1130, 0d41EFFFF4D7600000;
	selp.f64 	%fd1132, %fd1131, %fd1130, %p175;
	mul.f64 	%fd1133, %fd954, %fd1125;
	div.rn.f64 	%fd1134, %fd1133, 0d41EFFFF4D7600000;
	cvt.rmi.f64.f64 	%fd1135, %fd1134;
	mul.f64 	%fd1136, %fd1135, 0d41EFFFF4D7600000;
	sub.f64 	%fd1137, %fd1133, %fd1136;
	setp.lt.f64 	%p176, %fd1137, 0d0000000000000000;
	add.f64 	%fd1138, %fd1137, 0d41EFFFF4D7600000;
	selp.f64 	%fd1139, %fd1138, %fd1137, %p176;
	fma.rn.f64 	%fd1140, %fd1132, 0d4100000000000000, %fd1139;
	div.rn.f64 	%fd1141, %fd1140, 0d41EFFFF4D7600000;
	cvt.rmi.f64.f64 	%fd1142, %fd1141;
	mul.f64 	%fd1143, %fd1142, 0d41EFFFF4D7600000;
	sub.f64 	%fd1144, %fd1140, %fd1143;
	setp.lt.f64 	%p177, %fd1144, 0d0000000000000000;
	add.f64 	%fd1145, %fd1144, 0d41EFFFF4D7600000;
	selp.f64 	%fd1146, %fd1145, %fd1144, %p177;
	setp.lt.f64 	%p178, %fd1146, 0d0000000000000000;
	add.f64 	%fd1147, %fd1146, 0d41EFFFF4D7600000;
	selp.f64 	%fd1148, %fd1147, %fd1146, %p178;
	cvt.rn.f64.u32 	%fd1149, %r152;
	mul.f64 	%fd1150, %fd957, %fd1149;
	div.rn.f64 	%fd1151, %fd1150, 0d41EFFFF4D7600000;
	cvt.rmi.f64.f64 	%fd1152, %fd1151;
	mul.f64 	%fd1153, %fd1152, 0d41EFFFF4D7600000;
	sub.f64 	%fd1154, %fd1150, %fd1153;
	setp.lt.f64 	%p179, %fd1154, 0d0000000000000000;
	add.f64 	%fd1155, %fd1154, 0d41EFFFF4D7600000;
	selp.f64 	%fd1156, %fd1155, %fd1154, %p179;
	mul.f64 	%fd1157, %fd959, %fd1149;
	div.rn.f64 	%fd1158, %fd1157, 0d41EFFFF4D7600000;
	cvt.rmi.f64.f64 	%fd1159, %fd1158;
	mul.f64 	%fd1160, %fd1159, 0d41EFFFF4D7600000;
	sub.f64 	%fd1161, %fd1157, %fd1160;
	setp.lt.f64 	%p180, %fd1161, 0d0000000000000000;
	add.f64 	%fd1162, %fd1161, 0d41EFFFF4D7600000;
	selp.f64 	%fd1163, %fd1162, %fd1161, %p180;
	fma.rn.f64 	%fd1164, %fd1156, 0d4100000000000000, %fd1163;
	div.rn.f64 	%fd1165, %fd1164, 0d41EFFFF4D7600000;
	cvt.rmi.f64.f64 	%fd1166, %fd1165;
	mul.f64 	%fd1167, %fd1166, 0d41EFFFF4D7600000;
	sub.f64 	%fd1168, %fd1164, %fd1167;
	setp.lt.f64 	%p181, %fd1168, 0d0000000000000000;
	add.f64 	%fd1169, %fd1168, 0d41EFFFF4D7600000;
	selp.f64 	%fd1170, %fd1169, %fd1168, %p181;
	setp.lt.f64 	%p182, %fd1170, 0d0000000000000000;
	add.f64 	%fd1171, %fd1170, 0d41EFFFF4D7600000;
	selp.f64 	%fd1172, %fd1171, %fd1170, %p182;
	add.f64 	%fd1173, %fd1148, %fd1172;
	cvt.rn.f64.u32 	%fd1174, %r155;
	mul.f64 	%fd1175, %fd962, %fd1174;
	div.rn.f64 	%fd1176, %fd1175, 0d41EFFFF4D7600000;
	cvt.rmi.f64.f64 	%fd1177, %fd1176;
	mul.f64 	%fd1178, %fd1177, 0d41EFFFF4D7600000;
	sub.f64 	%fd1179, %fd1175, %fd1178;
	setp.lt.f64 	%p183, %fd1179, 0d0000000000000000;
	add.f64 	%fd1180, %fd1179, 0d41EFFFF4D7600000;
	selp.f64 	%fd1181, %fd1180, %fd1179, %p183;
	mul.f64 	%fd1182, %fd964, %fd1174;
	div.rn.f64 	%fd1183, %fd1182, 0d41EFFFF4D7600000;
	cvt.rmi.f64.f64 	%fd1184, %fd1183;
	mul.f64 	%fd1185, %fd1184, 0d41EFFFF4D7600000;
	sub.f64 	%fd1186, %fd1182, %fd1185;
	setp.lt.f64 	%p184, %fd1186, 0d0000000000000000;
	add.f64 	%fd1187, %fd1186, 0d41EFFFF4D7600000;
	selp.f64 	%fd1188, %fd1187, %fd1186, %p184;
	fma.rn.f64 	%fd1189, %fd1181, 0d4100000000000000, %fd1188;
	div.rn.f64 	%fd1190, %fd1189, 0d41EFFFF4D7600000;
	cvt.rmi.f64.f64 	%fd1191, %fd1190;
	mul.f64 	%fd1192, %fd1191, 0d41EFFFF4D7600000;
	sub.f64 	%fd1193, %fd1189, %fd1192;
	setp.lt.f64 	%p185, %fd1193, 0d0000000000000000;
	add.f64 	%fd1194, %fd1193, 0d41EFFFF4D7600000;
	selp.f64 	%fd1195, %fd1194, %fd1193, %p185;
	setp.lt.f64 	%p186, %fd1195, 0d0000000000000000;
	add.f64 	%fd1196, %fd1195, 0d41EFFFF4D7600000;
	selp.f64 	%fd1197, %fd1196, %fd1195, %p186;
	add.f64 	%fd1198, %fd1173, %fd1197;
	div.rn.f64 	%fd1199, %fd1198, 0d41EFFFF4D7600000;
	cvt.rmi.f64.f64 	%fd1200, %fd1199;
	mul.f64 	%fd1201, %fd1200, 0d41EFFFF4D7600000;
	sub.f64 	%fd1202, %fd1198, %fd1201;
	setp.lt.f64 	%p187, %fd1202, 0d0000000000000000;
	add.f64 	%fd1203, %fd1202, 0d41EFFFF4D7600000;
	selp.f64 	%fd1204, %fd1203, %fd1202, %p187;
	ld.global.u32 	%r83, [%rd15+12];
	cvt.rn.f64.u32 	%fd1205, %r83;
	mul.f64 	%fd1206, %fd1205, 0d3EE0000000000000;
	cvt.rmi.f64.f64 	%fd1207, %fd1206;
	mul.f64 	%fd1208, %fd1207, 0d4100000000000000;
	sub.f64 	%fd1209, %fd1205, %fd1208;
	ld.global.u32 	%r84, [%rd15+16];
	cvt.rn.f64.u32 	%fd1210, %r84;
	mul.f64 	%fd1211, %fd1210, 0d3EE0000000000000;
	cvt.rmi.f64.f64 	%fd1212, %fd1211;
	mul.f64 	%fd1213, %fd1212, 0d4100000000000000;
	sub.f64 	%fd1214, %fd1210, %fd1213;
	ld.global.u32 	%r85, [%rd15+20];
	cvt.rn.f64.u32 	%fd1215, %r85;
	mul.f64 	%fd1216, %fd1215, 0d3EE0000000000000;
	cvt.rmi.f64.f64 	%fd1217, %fd1216;
	mul.f64 	%fd1218, %fd1217, 0d4100000000000000;
	sub.f64 	%fd1219, %fd1215, %fd1218;
	mul.f64 	%fd1220, %fd1207, %fd965;
	div.rn.f64 	%fd1221, %fd1220, 0d41EFFFF4D7600000;
	cvt.rmi.f64.f64 	%fd1222, %fd1221;
	mul.f64 	%fd1223, %fd1222, 0d41EFFFF4D7600000;
	sub.f64 	%fd1224, %fd1220, %fd1223;
	setp.lt.f64 	%p188, %fd1224, 0d0000000000000000;
	add.f64 	%fd1225, %fd1224, 0d41EFFFF4D7600000;
	selp.f64 	%fd1226, %fd1225, %fd1224, %p188;
	mul.f64 	%fd1227, %fd1209, %fd965;
	div.rn.f64 	%fd1228, %fd1227, 0d41EFFFF4D7600000;
	cvt.rmi.f64.f64 	%fd1229, %fd1228;
	mul.f64 	%fd1230, %fd1229, 0d41EFFFF4D7600000;
	sub.f64 	%fd1231, %fd1227, %fd1230;
	setp.lt.f64 	%p189, %fd1231, 0d0000000000000000;
	add.f64 	%fd1232, %fd1231, 0d41EFFFF4D7600000;
	selp.f64 	%fd1233, %fd1232, %fd1231, %p189;
	fma.rn.f64 	%fd1234, %fd1226, 0d4100000000000000, %fd1233;
	div.rn.f64 	%fd1235, %fd1234, 0d41EFFFF4D7600000;
	cvt.rmi.f64.f64 	%fd1236, %fd1235;
	mul.f64 	%fd1237, %fd1236, 0d41EFFFF4D7600000;
	sub.f64 	%fd1238, %fd1234, %fd1237;
	setp.lt.f64 	%p190, %fd1238, 0d0000000000000000;
	add.f64 	%fd1239, %fd1238, 0d41EFFFF4D7600000;
	selp.f64 	%fd1240, %fd1239, %fd1238, %p190;
	setp.lt.f64 	%p191, %fd1240, 0d0000000000000000;
	add.f64 	%fd1241, %fd1240, 0d41EFFFF4D7600000;
	selp.f64 	%fd1242, %fd1241, %fd1240, %p191;
	mul.f64 	%fd1243, %fd1212, %fd989;
	div.rn.f64 	%fd1244, %fd1243, 0d41EFFFF4D7600000;
	cvt.rmi.f64.f64 	%fd1245, %fd1244;
	mul.f64 	%fd1246, %fd1245, 0d41EFFFF4D7600000;
	sub.f64 	%fd1247, %fd1243, %fd1246;
	setp.lt.f64 	%p192, %fd1247, 0d0000000000000000;
	add.f64 	%fd1248, %fd1247, 0d41EFFFF4D7600000;
	selp.f64 	%fd1249, %fd1248, %fd1247, %p192;
	mul.f64 	%fd1250, %fd1214, %fd989;
	div.rn.f64 	%fd1251, %fd1250, 0d41EFFFF4D7600000;
	cvt.rmi.f64.f64 	%fd1252, %fd1251;
	mul.f64 	%fd1253, %fd1252, 0d41EFFFF4D7600000;
	sub.f64 	%fd1254, %fd1250, %fd1253;
	setp.lt.f64 	%p193, %fd1254, 0d0000000000000000;
	add.f64 	%fd1255, %fd1254, 0d41EFFFF4D7600000;
	selp.f64 	%fd1256, %fd1255, %fd1254, %p193;
	fma.rn.f64 	%fd1257, %fd1249, 0d4100000000000000, %fd1256;
	div.rn.f64 	%fd1258, %fd1257, 0d41EFFFF4D7600000;
	cvt.rmi.f64.f64 	%fd1259, %fd1258;
	mul.f64 	%fd1260, %fd1259, 0d41EFFFF4D7600000;
	sub.f64 	%fd1261, %fd1257, %fd1260;
	setp.lt.f64 	%p194, %fd1261, 0d0000000000000000;
	add.f64 	%fd1262, %fd1261, 0d41EFFFF4D7600000;
	selp.f64 	%fd1263, %fd1262, %fd1261, %p194;
	setp.lt.f64 	%p195, %fd1263, 0d0000000000000000;
	add.f64 	%fd1264, %fd1263, 0d41EFFFF4D7600000;
	selp.f64 	%fd1265, %fd1264, %fd1263, %p195;
	add.f64 	%fd1266, %fd1242, %fd1265;
	mul.f64 	%fd1267, %fd1217, %fd1014;
	div.rn.f64 	%fd1268, %fd1267, 0d41EFFFF4D7600000;
	cvt.rmi.f64.f64 	%fd1269, %fd1268;
	mul.f64 	%fd1270, %fd1269, 0d41EFFFF4D7600000;
	sub.f64 	%fd1271, %fd1267, %fd1270;
	setp.lt.f64 	%p196, %fd1271, 0d0000000000000000;
	add.f64 	%fd1272, %fd1271, 0d41EFFFF4D7600000;
	selp.f64 	%fd1273, %fd1272, %fd1271, %p196;
	mul.f64 	%fd1274, %fd1219, %fd1014;
	div.rn.f64 	%fd1275, %fd1274, 0d41EFFFF4D7600000;
	cvt.rmi.f64.f64 	%fd1276, %fd1275;
	mul.f64 	%fd1277, %fd1276, 0d41EFFFF4D7600000;
	sub.f64 	%fd1278, %fd1274, %fd1277;
	setp.lt.f64 	%p197, %fd1278, 0d0000000000000000;
	add.f64 	%fd1279, %fd1278, 0d41EFFFF4D7600000;
	selp.f64 	%fd1280, %fd1279, %fd1278, %p197;
	fma.rn.f64 	%fd1281, %fd1273, 0d4100000000000000, %fd1280;
	div.rn.f64 	%fd1282, %fd1281, 0d41EFFFF4D7600000;
	cvt.rmi.f64.f64 	%fd1283, %fd1282;
	mul.f64 	%fd1284, %fd1283, 0d41EFFFF4D7600000;
	sub.f64 	%fd1285, %fd1281, %fd1284;
	setp.lt.f64 	%p198, %fd1285, 0d0000000000000000;
	add.f64 	%fd1286, %fd1285, 0d41EFFFF4D7600000;
	selp.f64 	%fd1287, %fd1286, %fd1285, %p198;
	setp.lt.f64 	%p199, %fd1287, 0d0000000000000000;
	add.f64 	%fd1288, %fd1287, 0d41EFFFF4D7600000;
	selp.f64 	%fd1289, %fd1288, %fd1287, %p199;
	add.f64 	%fd1290, %fd1266, %fd1289;
	div.rn.f64 	%fd1291, %fd1290, 0d41EFFFF4D7600000;
	cvt.rmi.f64.f64 	%fd1292, %fd1291;
	mul.f64 	%fd1293, %fd1292, 0d41EFFFF4D7600000;
	sub.f64 	%fd1294, %fd1290, %fd1293;
	setp.lt.f64 	%p200, %fd1294, 0d0000000000000000;
	add.f64 	%fd1295, %fd1294, 0d41EFFFF4D7600000;
	selp.f64 	%fd1296, %fd1295, %fd1294, %p200;
	mul.f64 	%fd1297, %fd1207, %fd1045;
	div.rn.f64 	%fd1298, %fd1297, 0d41EFFFF4D7600000;
	cvt.rmi.f64.f64 	%fd1299, %fd1298;
	mul.f64 	%fd1300, %fd1299, 0d41EFFFF4D7600000;
	sub.f64 	%fd1301, %fd1297, %fd1300;
	setp.lt.f64 	%p201, %fd1301, 0d0000000000000000;
	add.f64 	%fd1302, %fd1301, 0d41EFFFF4D7600000;
	selp.f64 	%fd1303, %fd1302, %fd1301, %p201;
	mul.f64 	%fd1304, %fd1209, %fd1045;
	div.rn.f64 	%fd1305, %fd1304, 0d41EFFFF4D7600000;
	cvt.rmi.f64.f64 	%fd1306, %fd1305;
	mul.f64 	%fd1307, %fd1306, 0d41EFFFF4D7600000;
	sub.f64 	%fd1308, %fd1304, %fd1307;
	setp.lt.f64 	%p202, %fd1308, 0d0000000000000000;
	add.f64 	%fd1309, %fd1308, 0d41EFFFF4D7600000;
	selp.f64 	%fd1310, %fd1309, %fd1308, %p202;
	fma.rn.f64 	%fd1311, %fd1303, 0d4100000000000000, %fd1310;
	div.rn.f64 	%fd1312, %fd1311, 0d41EFFFF4D7600000;
	cvt.rmi.f64.f64 	%fd1313, %fd1312;
	mul.f64 	%fd1314, %fd1313, 0d41EFFFF4D7600000;
	sub.f64 	%fd1315, %fd1311, %fd1314;
	setp.lt.f64 	%p203, %fd1315, 0d0000000000000000;
	add.f64 	%fd1316, %fd1315, 0d41EFFFF4D7600000;
	selp.f64 	%fd1317, %fd1316, %fd1315, %p203;
	setp.lt.f64 	%p204, %fd1317, 0d0000000000000000;
	add.f64 	%fd1318, %fd1317, 0d41EFFFF4D7600000;
	selp.f64 	%fd1319, %fd1318, %fd1317, %p204;
	mul.f64 	%fd1320, %fd1212, %fd1069;
	div.rn.f64 	%fd1321, %fd1320, 0d41EFFFF4D7600000;
	cvt.rmi.f64.f64 	%fd1322, %fd1321;
	mul.f64 	%fd1323, %fd1322, 0d41EFFFF4D7600000;
	sub.f64 	%fd1324, %fd1320, %fd1323;
	setp.lt.f64 	%p205, %fd1324, 0d0000000000000000;
	add.f64 	%fd1325, %fd1324, 0d41EFFFF4D7600000;
	selp.f64 	%fd1326, %fd1325, %fd1324, %p205;
	mul.f64 	%fd1327, %fd1214, %fd1069;
	div.rn.f64 	%fd1328, %fd1327, 0d41EFFFF4D7600000;
	cvt.rmi.f64.f64 	%fd1329, %fd1328;
	mul.f64 	%fd1330, %fd1329, 0d41EFFFF4D7600000;
	sub.f64 	%fd1331, %fd1327, %fd1330;
	setp.lt.f64 	%p206, %fd1331, 0d0000000000000000;
	add.f64 	%fd1332, %fd1331, 0d41EFFFF4D7600000;
	selp.f64 	%fd1333, %fd1332, %fd1331, %p206;
	fma.rn.f64 	%fd1334, %fd1326, 0d4100000000000000, %fd1333;
	div.rn.f64 	%fd1335, %fd1334, 0d41EFFFF4D7600000;
	cvt.rmi.f64.f64 	%fd1336, %fd1335;
	mul.f64 	%fd1337, %fd1336, 0d41EFFFF4D7600000;
	sub.f64 	%fd1338, %fd1334, %fd1337;
	setp.lt.f64 	%p207, %fd1338, 0d0000000000000000;
	add.f64 	%fd1339, %fd1338, 0d41EFFFF4D7600000;
	selp.f64 	%fd1340, %fd1339, %fd1338, %p207;
	setp.lt.f64 	%p208, %fd1340, 0d0000000000000000;
	add.f64 	%fd1341, %fd1340, 0d41EFFFF4D7600000;
	selp.f64 	%fd1342, %fd1341, %fd1340, %p208;
	add.f64 	%fd1343, %fd1319, %fd1342;
	mul.f64 	%fd1344, %fd1217, %fd1094;
	div.rn.f64 	%fd1345, %fd1344, 0d41EFFFF4D7600000;
	cvt.rmi.f64.f64 	%fd1346, %fd1345;
	mul.f64 	%fd1347, %fd1346, 0d41EFFFF4D7600000;
	sub.f64 	%fd1348, %fd1344, %fd1347;
	setp.lt.f64 	%p209, %fd1348, 0d0000000000000000;
	add.f64 	%fd1349, %fd1348, 0d41EFFFF4D7600000;
	selp.f64 	%fd1350, %fd1349, %fd1348, %p209;
	mul.f64 	%fd1351, %fd1219, %fd1094;
	div.rn.f64 	%fd1352, %fd1351, 0d41EFFFF4D7600000;
	cvt.rmi.f64.f64 	%fd1353, %fd1352;
	mul.f64 	%fd1354, %fd1353, 0d41EFFFF4D7600000;
	sub.f64 	%fd1355, %fd1351, %fd1354;
	setp.lt.f64 	%p210, %fd1355, 0d0000000000000000;
	add.f64 	%fd1356, %fd1355, 0d41EFFFF4D7600000;
	selp.f64 	%fd1357, %fd1356, %fd1355, %p210;
	fma.rn.f64 	%fd1358, %fd1350, 0d4100000000000000, %fd1357;
	div.rn.f64 	%fd1359, %fd1358, 0d41EFFFF4D7600000;
	cvt.rmi.f64.f64 	%fd1360, %fd1359;
	mul.f64 	%fd1361, %fd1360, 0d41EFFFF4D7600000;
	sub.f64 	%fd1362, %fd1358, %fd1361;
	setp.lt.f64 	%p211, %fd1362, 0d0000000000000000;
	add.f64 	%fd1363, %fd1362, 0d41EFFFF4D7600000;
	selp.f64 	%fd1364, %fd1363, %fd1362, %p211;
	setp.lt.f64 	%p212, %fd1364, 0d0000000000000000;
	add.f64 	%fd1365, %fd1364, 0d41EFFFF4D7600000;
	selp.f64 	%fd1366, %fd1365, %fd1364, %p212;
	add.f64 	%fd1367, %fd1343, %fd1366;
	div.rn.f64 	%fd1368, %fd1367, 0d41EFFFF4D7600000;
	cvt.rmi.f64.f64 	%fd1369, %fd1368;
	mul.f64 	%fd1370, %fd1369, 0d41EFFFF4D7600000;
	sub.f64 	%fd1371, %fd1367, %fd1370;
	setp.lt.f64 	%p213, %fd1371, 0d0000000000000000;
	add.f64 	%fd1372, %fd1371, 0d41EFFFF4D7600000;
	selp.f64 	%fd1373, %fd1372, %fd1371, %p213;
	mul.f64 	%fd1374, %fd1207, %fd1125;
	div.rn.f64 	%fd1375, %fd1374, 0d41EFFFF4D7600000;
	cvt.rmi.f64.f64 	%fd1376, %fd1375;
	mul.f64 	%fd1377, %fd1376, 0d41EFFFF4D7600000;
	sub.f64 	%fd1378, %fd1374, %fd1377;
	setp.lt.f64 	%p214, %fd1378, 0d0000000000000000;
	add.f64 	%fd1379, %fd1378, 0d41EFFFF4D7600000;
	selp.f64 	%fd1380, %fd1379, %fd1378, %p214;
	mul.f64 	%fd1381, %fd1209, %fd1125;
	div.rn.f64 	%fd1382, %fd1381, 0d41EFFFF4D7600000;
	cvt.rmi.f64.f64 	%fd1383, %fd1382;
	mul.f64 	%fd1384, %fd1383, 0d41EFFFF4D7600000;
	sub.f64 	%fd1385, %fd1381, %fd1384;
	setp.lt.f64 	%p215, %fd1385, 0d0000000000000000;
	add.f64 	%fd1386, %fd1385, 0d41EFFFF4D7600000;
	selp.f64 	%fd1387, %fd1386, %fd1385, %p215;
	fma.rn.f64 	%fd1388, %fd1380, 0d4100000000000000, %fd1387;
	div.rn.f64 	%fd1389, %fd1388, 0d41EFFFF4D7600000;
	cvt.rmi.f64.f64 	%fd1390, %fd1389;
	mul.f64 	%fd1391, %fd1390, 0d41EFFFF4D7600000;
	sub.f64 	%fd1392, %fd1388, %fd1391;
	setp.lt.f64 	%p216, %fd1392, 0d0000000000000000;
	add.f64 	%fd1393, %fd1392, 0d41EFFFF4D7600000;
	selp.f64 	%fd1394, %fd1393, %fd1392, %p216;
	setp.lt.f64 	%p217, %fd1394, 0d0000000000000000;
	add.f64 	%fd1395, %fd1394, 0d41EFFFF4D7600000;
	selp.f64 	%fd1396, %fd1395, %fd1394, %p217;
	mul.f64 	%fd1397, %fd1212, %fd1149;
	div.rn.f64 	%fd1398, %fd1397, 0d41EFFFF4D7600000;
	cvt.rmi.f64.f64 	%fd1399, %fd1398;
	mul.f64 	%fd1400, %fd1399, 0d41EFFFF4D7600000;
	sub.f64 	%fd1401, %fd1397, %fd1400;
	setp.lt.f64 	%p218, %fd1401, 0d0000000000000000;
	add.f64 	%fd1402, %fd1401, 0d41EFFFF4D7600000;
	selp.f64 	%fd1403, %fd1402, %fd1401, %p218;
	mul.f64 	%fd1404, %fd1214, %fd1149;
	div.rn.f64 	%fd1405, %fd1404, 0d41EFFFF4D7600000;
	cvt.rmi.f64.f64 	%fd1406, %fd1405;
	mul.f64 	%fd1407, %fd1406, 0d41EFFFF4D7600000;
	sub.f64 	%fd1408, %fd1404, %fd1407;
	setp.lt.f64 	%p219, %fd1408, 0d0000000000000000;
	add.f64 	%fd1409, %fd1408, 0d41EFFFF4D7600000;
	selp.f64 	%fd1410, %fd1409, %fd1408, %p219;
	fma.rn.f64 	%fd1411, %fd1403, 0d4100000000000000, %fd1410;
	div.rn.f64 	%fd1412, %fd1411, 0d41EFFFF4D7600000;
	cvt.rmi.f64.f64 	%fd1413, %fd1412;
	mul.f64 	%fd1414, %fd1413, 0d41EFFFF4D7600000;
	sub.f64 	%fd1415, %fd1411, %fd1414;
	setp.lt.f64 	%p220, %fd1415, 0d0000000000000000;
	add.f64 	%fd1416, %fd1415, 0d41EFFFF4D7600000;
	selp.f64 	%fd1417, %fd1416, %fd1415, %p220;
	setp.lt.f64 	%p221, %fd1417, 0d0000000000000000;
	add.f64 	%fd1418, %fd1417, 0d41EFFFF4D7600000;
	selp.f64 	%fd1419, %fd1418, %fd1417, %p221;
	add.f64 	%fd1420, %fd1396, %fd1419;
	mul.f64 	%fd1421, %fd1217, %fd1174;
	div.rn.f64 	%fd1422, %fd1421, 0d41EFFFF4D7600000;
	cvt.rmi.f64.f64 	%fd1423, %fd1422;
	mul.f64 	%fd1424, %fd1423, 0d41EFFFF4D7600000;
	sub.f64 	%fd1425, %fd1421, %fd1424;
	setp.lt.f64 	%p222, %fd1425, 0d0000000000000000;
	add.f64 	%fd1426, %fd1425, 0d41EFFFF4D7600000;
	selp.f64 	%fd1427, %fd1426, %fd1425, %p222;
	mul.f64 	%fd1428, %fd1219, %fd1174;
	div.rn.f64 	%fd1429, %fd1428, 0d41EFFFF4D7600000;
	cvt.rmi.f64.f64 	%fd1430, %fd1429;
	mul.f64 	%fd1431, %fd1430, 0d41EFFFF4D7600000;
	sub.f64 	%fd1432, %fd1428, %fd1431;
	setp.lt.f64 	%p223, %fd1432, 0d0000000000000000;
	add.f64 	%fd1433, %fd1432, 0d41EFFFF4D7600000;
	selp.f64 	%fd1434, %fd1433, %fd1432, %p223;
	fma.rn.f64 	%fd1435, %fd1427, 0d4100000000000000, %fd1434;
	div.rn.f64 	%fd1436, %fd1435, 0d41EFFFF4D7600000;
	cvt.rmi.f64.f64 	%fd1437, %fd1436;
	mul.f64 	%fd1438, %fd1437, 0d41EFFFF4D7600000;
	sub.f64 	%fd1439, %fd1435, %fd1438;
	setp.lt.f64 	%p224, %fd1439, 0d0000000000000000;
	add.f64 	%fd1440, %fd1439, 0d41EFFFF4D7600000;
	selp.f64 	%fd1441, %fd1440, %fd1439, %p224;
	setp.lt.f64 	%p225, %fd1441, 0d0000000000000000;
	add.f64 	%fd1442, %fd1441, 0d41EFFFF4D7600000;
	selp.f64 	%fd1443, %fd1442, %fd1441, %p225;
	add.f64 	%fd1444, %fd1420, %fd1443;
	div.rn.f64 	%fd1445, %fd1444, 0d41EFFFF4D7600000;
	cvt.rmi.f64.f64 	%fd1446, %fd1445;
	mul.f64 	%fd1447, %fd1446, 0d41EFFFF4D7600000;
	sub.f64 	%fd1448, %fd1444, %fd1447;
	setp.lt.f64 	%p226, %fd1448, 0d0000000000000000;
	add.f64 	%fd1449, %fd1448, 0d41EFFFF4D7600000;
	selp.f64 	%fd1450, %fd1449, %fd1448, %p226;
	ld.global.u32 	%r86, [%rd15+24];
	cvt.rn.f64.u32 	%fd1451, %r86;
	mul.f64 	%fd1452, %fd1451, 0d3EE0000000000000;
	cvt.rmi.f64.f64 	%fd1453, %fd1452;
	mul.f64 	%fd1454, %fd1453, 0d4100000000000000;
	sub.f64 	%fd1455, %fd1451, %fd1454;
	ld.global.u32 	%r87, [%rd15+28];
	cvt.rn.f64.u32 	%fd1456, %r87;
	mul.f64 	%fd1457, %fd1456, 0d3EE0000000000000;
	cvt.rmi.f64.f64 	%fd1458, %fd1457;
	mul.f64 	%fd1459, %fd1458, 0d4100000000000000;
	sub.f64 	%fd1460, %fd1456, %fd1459;
	ld.global.u32 	%r88, [%rd15+32];
	cvt.rn.f64.u32 	%fd1461, %r88;
	mul.f64 	%fd1462, %fd1461, 0d3EE0000000000000;
	cvt.rmi.f64.f64 	%fd1463, %fd1462;
	mul.f64 	%fd1464, %fd1463, 0d4100000000000000;
	sub.f64 	%fd1465, %fd1461, %fd1464;
	mul.f64 	%fd1466, %fd1453, %fd965;
	div.rn.f64 	%fd1467, %fd1466, 0d41EFFFF4D7600000;
	cvt.rmi.f64.f64 	%fd1468, %fd1467;
	mul.f64 	%fd1469, %fd1468, 0d41EFFFF4D7600000;
	sub.f64 	%fd1470, %fd1466, %fd1469;
	setp.lt.f64 	%p227, %fd1470, 0d0000000000000000;
	add.f64 	%fd1471, %fd1470, 0d41EFFFF4D7600000;
	selp.f64 	%fd1472, %fd1471, %fd1470, %p227;
	mul.f64 	%fd1473, %fd1455, %fd965;
	div.rn.f64 	%fd1474, %fd1473, 0d41EFFFF4D7600000;
	cvt.rmi.f64.f64 	%fd1475, %fd1474;
	mul.f64 	%fd1476, %fd1475, 0d41EFFFF4D7600000;
	sub.f64 	%fd1477, %fd1473, %fd1476;
	setp.lt.f64 	%p228, %fd1477, 0d0000000000000000;
	add.f64 	%fd1478, %fd1477, 0d41EFFFF4D7600000;
	selp.f64 	%fd1479, %fd1478, %fd1477, %p228;
	fma.rn.f64 	%fd1480, %fd1472, 0d4100000000000000, %fd1479;
	div.rn.f64 	%fd1481, %fd1480, 0d41EFFFF4D7600000;
	cvt.rmi.f64.f64 	%fd1482, %fd1481;
	mul.f64 	%fd1483, %fd1482, 0d41EFFFF4D7600000;
	sub.f64 	%fd1484, %fd1480, %fd1483;
	setp.lt.f64 	%p229, %fd1484, 0d0000000000000000;
	add.f64 	%fd1485, %fd1484, 0d41EFFFF4D7600000;
	selp.f64 	%fd1486, %fd1485, %fd1484, %p229;
	setp.lt.f64 	%p230, %fd1486, 0d0000000000000000;
	add.f64 	%fd1487, %fd1486, 0d41EFFFF4D7600000;
	selp.f64 	%fd1488, %fd1487, %fd1486, %p230;
	mul.f64 	%fd1489, %fd1458, %fd989;
	div.rn.f64 	%fd1490, %fd1489, 0d41EFFFF4D7600000;
	cvt.rmi.f64.f64 	%fd1491, %fd1490;
	mul.f64 	%fd1492, %fd1491, 0d41EFFFF4D7600000;
	sub.f64 	%fd1493, %fd1489, %fd1492;
	setp.lt.f64 	%p231, %fd1493, 0d0000000000000000;
	add.f64 	%fd1494, %fd1493, 0d41EFFFF4D7600000;
	selp.f64 	%fd1495, %fd1494, %fd1493, %p231;
	mul.f64 	%fd1496, %fd1460, %fd989;
	div.rn.f64 	%fd1497, %fd1496, 0d41EFFFF4D7600000;
	cvt.rmi.f64.f64 	%fd1498, %fd1497;
	mul.f64 	%fd1499, %fd1498, 0d41EFFFF4D7600000;
	sub.f64 	%fd1500, %fd1496, %fd1499;
	setp.lt.f64 	%p232, %fd1500, 0d0000000000000000;
	add.f64 	%fd1501, %fd1500, 0d41EFFFF4D7600000;
	selp.f64 	%fd1502, %fd1501, %fd1500, %p232;
	fma.rn.f64 	%fd1503, %fd1495, 0d4100000000000000, %fd1502;
	div.rn.f64 	%fd1504, %fd1503, 0d41EFFFF4D7600000;
	cvt.rmi.f64.f64 	%fd1505, %fd1504;
	mul.f64 	%fd1506, %fd1505, 0d41EFFFF4D7600000;
	sub.f64 	%fd1507, %fd1503, %fd1506;
	setp.lt.f64 	%p233, %fd1507, 0d0000000000000000;
	add.f64 	%fd1508, %fd1507, 0d41EFFFF4D7600000;
	selp.f64 	%fd1509, %fd1508, %fd1507, %p233;
	setp.lt.f64 	%p234, %fd1509, 0d0000000000000000;
	add.f64 	%fd1510, %fd1509, 0d41EFFFF4D7600000;
	selp.f64 	%fd1511, %fd1510, %fd1509, %p234;
	add.f64 	%fd1512, %fd1488, %fd1511;
	mul.f64 	%fd1513, %fd1463, %fd1014;
	div.rn.f64 	%fd1514, %fd1513, 0d41EFFFF4D7600000;
	cvt.rmi.f64.f64 	%fd1515, %fd1514;
	mul.f64 	%fd1516, %fd1515, 0d41EFFFF4D7600000;
	sub.f64 	%fd1517, %fd1513, %fd1516;
	setp.lt.f64 	%p235, %fd1517, 0d0000000000000000;
	add.f64 	%fd1518, %fd1517, 0d41EFFFF4D7600000;
	selp.f64 	%fd1519, %fd1518, %fd1517, %p235;
	mul.f64 	%fd1520, %fd1465, %fd1014;
	div.rn.f64 	%fd1521, %fd1520, 0d41EFFFF4D7600000;
	cvt.rmi.f64.f64 	%fd1522, %fd1521;
	mul.f64 	%fd1523, %fd1522, 0d41EFFFF4D7600000;
	sub.f64 	%fd1524, %fd1520, %fd1523;
	setp.lt.f64 	%p236, %fd1524, 0d0000000000000000;
	add.f64 	%fd1525, %fd1524, 0d41EFFFF4D7600000;
	selp.f64 	%fd1526, %fd1525, %fd1524, %p236;
	fma.rn.f64 	%fd1527, %fd1519, 0d4100000000000000, %fd1526;
	div.rn.f64 	%fd1528, %fd1527, 0d41EFFFF4D7600000;
	cvt.rmi.f64.f64 	%fd1529, %fd1528;
	mul.f64 	%fd1530, %fd1529, 0d41EFFFF4D7600000;
	sub.f64 	%fd1531, %fd1527, %fd1530;
	setp.lt.f64 	%p237, %fd1531, 0d0000000000000000;
	add.f64 	%fd1532, %fd1531, 0d41EFFFF4D7600000;
	selp.f64 	%fd1533, %fd1532, %fd1531, %p237;
	setp.lt.f64 	%p238, %fd1533, 0d0000000000000000;
	add.f64 	%fd1534, %fd1533, 0d41EFFFF4D7600000;
	selp.f64 	%fd1535, %fd1534, %fd1533, %p238;
	add.f64 	%fd1536, %fd1512, %fd1535;
	div.rn.f64 	%fd1537, %fd1536, 0d41EFFFF4D7600000;
	cvt.rmi.f64.f64 	%fd1538, %fd1537;
	mul.f64 	%fd1539, %fd1538, 0d41EFFFF4D7600000;
	sub.f64 	%fd1540, %fd1536, %fd1539;
	setp.lt.f64 	%p239, %fd1540, 0d0000000000000000;
	add.f64 	%fd1541, %fd1540, 0d41EFFFF4D7600000;
	selp.f64 	%fd1542, %fd1541, %fd1540, %p239;
	mul.f64 	%fd1543, %fd1453, %fd1045;
	div.rn.f64 	%fd1544, %fd1543, 0d41EFFFF4D7600000;
	cvt.rmi.f64.f64 	%fd1545, %fd1544;
	mul.f64 	%fd1546, %fd1545, 0d41EFFFF4D7600000;
	sub.f64 	%fd1547, %fd1543, %fd1546;
	setp.lt.f64 	%p240, %fd1547, 0d0000000000000000;
	add.f64 	%fd1548, %fd1547, 0d41EFFFF4D7600000;
	selp.f64 	%fd1549, %fd1548, %fd1547, %p240;
	mul.f64 	%fd1550, %fd1455, %fd1045;
	div.rn.f64 	%fd1551, %fd1550, 0d41EFFFF4D7600000;
	cvt.rmi.f64.f64 	%fd1552, %fd1551;
	mul.f64 	%fd1553, %fd1552, 0d41EFFFF4D7600000;
	sub.f64 	%fd1554, %fd1550, %fd1553;
	setp.lt.f64 	%p241, %fd1554, 0d0000000000000000;
	add.f64 	%fd1555, %fd1554, 0d41EFFFF4D7600000;
	selp.f64 	%fd1556, %fd1555, %fd1554, %p241;
	fma.rn.f64 	%fd1557, %fd1549, 0d4100000000000000, %fd1556;
	div.rn.f64 	%fd1558, %fd1557, 0d41EFFFF4D7600000;
	cvt.rmi.f64.f64 	%fd1559, %fd1558;
	mul.f64 	%fd1560, %fd1559, 0d41EFFFF4D7600000;
	sub.f64 	%fd1561, %fd1557, %fd1560;
	setp.lt.f64 	%p242, %fd1561, 0d0000000000000000;
	add.f64 	%fd1562, %fd1561, 0d41EFFFF4D7600000;
	selp.f64 	%fd1563, %fd1562, %fd1561, %p242;
	setp.lt.f64 	%p243, %fd1563, 0d0000000000000000;
	add.f64 	%fd1564, %fd1563, 0d41EFFFF4D7600000;
	selp.f64 	%fd1565, %fd1564, %fd1563, %p243;
	mul.f64 	%fd1566, %fd1458, %fd1069;
	div.rn.f64 	%fd1567, %fd1566, 0d41EFFFF4D7600000;
	cvt.rmi.f64.f64 	%fd1568, %fd1567;
	mul.f64 	%fd1569, %fd1568, 0d41EFFFF4D7600000;
	sub.f64 	%fd1570, %fd1566, %fd1569;
	setp.lt.f64 	%p244, %fd1570, 0d0000000000000000;
	add.f64 	%fd1571, %fd1570, 0d41EFFFF4D7600000;
	selp.f64 	%fd1572, %fd1571, %fd1570, %p244;
	mul.f64 	%fd1573, %fd1460, %fd1069;
	div.rn.f64 	%fd1574, %fd1573, 0d41EFFFF4D7600000;
	cvt.rmi.f64.f64 	%fd1575, %fd1574;
	mul.f64 	%fd1576, %fd1575, 0d41EFFFF4D7600000;
	sub.f64 	%fd1577, %fd1573, %fd1576;
	setp.lt.f64 	%p245, %fd1577, 0d0000000000000000;
	add.f64 	%fd1578, %fd1577, 0d41EFFFF4D7600000;
	selp.f64 	%fd1579, %fd1578, %fd1577, %p245;
	fma.rn.f64 	%fd1580, %fd1572, 0d4100000000000000, %fd1579;
	div.rn.f64 	%fd1581, %fd1580, 0d41EFFFF4D7600000;
	cvt.rmi.f64.f64 	%fd1582, %fd1581;
	mul.f64 	%fd1583, %fd1582, 0d41EFFFF4D7600000;
	sub.f64 	%fd1584, %fd1580, %fd1583;
	setp.lt.f64 	%p246, %fd1584, 0d0000000000000000;
	add.f64 	%fd1585, %fd1584, 0d41EFFFF4D7600000;
	selp.f64 	%fd1586, %fd1585, %fd1584, %p246;
	setp.lt.f64 	%p247, %fd1586, 0d0000000000000000;
	add.f64 	%fd1587, %fd1586, 0d41EFFFF4D7600000;
	selp.f64 	%fd1588, %fd1587, %fd1586, %p247;
	add.f64 	%fd1589, %fd1565, %fd1588;
	mul.f64 	%fd1590, %fd1463, %fd1094;
	div.rn.f64 	%fd1591, %fd1590, 0d41EFFFF4D7600000;
	cvt.rmi.f64.f64 	%fd1592, %fd1591;
	mul.f64 	%fd1593, %fd1592, 0d41EFFFF4D7600000;
	sub.f64 	%fd1594, %fd1590, %fd1593;
	setp.lt.f64 	%p248, %fd1594, 0d0000000000000000;
	add.f64 	%fd1595, %fd1594, 0d41EFFFF4D7600000;
	selp.f64 	%fd1596, %fd1595, %fd1594, %p248;
	mul.f64 	%fd1597, %fd1465, %fd1094;
	div.rn.f64 	%fd1598, %fd1597, 0d41EFFFF4D7600000;
	cvt.rmi.f64.f64 	%fd1599, %fd1598;
	mul.f64 	%fd1600, %fd1599, 0d41EFFFF4D7600000;
	sub.f64 	%fd1601, %fd1597, %fd1600;
	setp.lt.f64 	%p249, %fd1601, 0d0000000000000000;
	add.f64 	%fd1602, %fd1601, 0d41EFFFF4D7600000;
	selp.f64 	%fd1603, %fd1602, %fd1601, %p249;
	fma.rn.f64 	%fd1604, %fd1596, 0d4100000000000000, %fd1603;
	div.rn.f64 	%fd1605, %fd1604, 0d41EFFFF4D7600000;
	cvt.rmi.f64.f64 	%fd1606, %fd1605;
	mul.f64 	%fd1607, %fd1606, 0d41EFFFF4D7600000;
	sub.f64 	%fd1608, %fd1604, %fd1607;
	setp.lt.f64 	%p250, %fd1608, 0d0000000000000000;
	add.f64 	%fd1609, %fd1608, 0d41EFFFF4D7600000;
	selp.f64 	%fd1610, %fd1609, %fd1608, %p250;
	setp.lt.f64 	%p251, %fd1610, 0d0000000000000000;
	add.f64 	%fd1611, %fd1610, 0d41EFFFF4D7600000;
	selp.f64 	%fd1612, %fd1611, %fd1610, %p251;
	add.f64 	%fd1613, %fd1589, %fd1612;
	div.rn.f64 	%fd1614, %fd1613, 0d41EFFFF4D7600000;
	cvt.rmi.f64.f64 	%fd1615, %fd1614;
	mul.f64 	%fd1616, %fd1615, 0d41EFFFF4D7600000;
	sub.f64 	%fd1617, %fd1613, %fd1616;
	setp.lt.f64 	%p252, %fd1617, 0d0000000000000000;
	add.f64 	%fd1618, %fd1617, 0d41EFFFF4D7600000;
	selp.f64 	%fd1619, %fd1618, %fd1617, %p252;
	mul.f64 	%fd1620, %fd1453, %fd1125;
	div.rn.f64 	%fd1621, %fd1620, 0d41EFFFF4D7600000;
	cvt.rmi.f64.f64 	%fd1622, %fd1621;
	mul.f64 	%fd1623, %fd1622, 0d41EFFFF4D7600000;
	sub.f64 	%fd1624, %fd1620, %fd1623;
	setp.lt.f64 	%p253, %fd1624, 0d0000000000000000;
	add.f64 	%fd1625, %fd1624, 0d41EFFFF4D7600000;
	selp.f64 	%fd1626, %fd1625, %fd1624, %p253;
	mul.f64 	%fd1627, %fd1455, %fd1125;
	div.rn.f64 	%fd1628, %fd1627, 0d41EFFFF4D7600000;
	cvt.rmi.f64.f64 	%fd1629, %fd1628;
	mul.f64 	%fd1630, %fd1629, 0d41EFFFF4D7600000;
	sub.f64 	%fd1631, %fd1627, %fd1630;
	setp.lt.f64 	%p254, %fd1631, 0d0000000000000000;
	add.f64 	%fd1632, %fd1631, 0d41EFFFF4D7600000;
	selp.f64 	%fd1633, %fd1632, %fd1631, %p254;
	fma.rn.f64 	%fd1634, %fd1626, 0d4100000000000000, %fd1633;
	div.rn.f64 	%fd1635, %fd1634, 0d41EFFFF4D7600000;
	cvt.rmi.f64.f64 	%fd1636, %fd1635;
	mul.f64 	%fd1637, %fd1636, 0d41EFFFF4D7600000;
	sub.f64 	%fd1638, %fd1634, %fd1637;
	setp.lt.f64 	%p255, %fd1638, 0d0000000000000000;
	add.f64 	%fd1639, %fd1638, 0d41EFFFF4D7600000;
	selp.f64 	%fd1640, %fd1639, %fd1638, %p255;
	setp.lt.f64 	%p256, %fd1640, 0d0000000000000000;
	add.f64 	%fd1641, %fd1640, 0d41EFFFF4D7600000;
	selp.f64 	%fd1642, %fd1641, %fd1640, %p256;
	mul.f64 	%fd1643, %fd1458, %fd1149;
	div.rn.f64 	%fd1644, %fd1643, 0d41EFFFF4D7600000;
	cvt.rmi.f64.f64 	%fd1645, %fd1644;
	mul.f64 	%fd1646, %fd1645, 0d41EFFFF4D7600000;
	sub.f64 	%fd1647, %fd1643, %fd1646;
	setp.lt.f64 	%p257, %fd1647, 0d0000000000000000;
	add.f64 	%fd1648, %fd1647, 0d41EFFFF4D7600000;
	selp.f64 	%fd1649, %fd1648, %fd1647, %p257;
	mul.f64 	%fd1650, %fd1460, %fd1149;
	div.rn.f64 	%fd1651, %fd1650, 0d41EFFFF4D7600000;
	cvt.rmi.f64.f64 	%fd1652, %fd1651;
	mul.f64 	%fd1653, %fd1652, 0d41EFFFF4D7600000;
	sub.f64 	%fd1654, %fd1650, %fd1653;
	setp.lt.f64 	%p258, %fd1654, 0d0000000000000000;
	add.f64 	%fd1655, %fd1654, 0d41EFFFF4D7600000;
	selp.f64 	%fd1656, %fd1655, %fd1654, %p258;
	fma.rn.f64 	%fd1657, %fd1649, 0d4100000000000000, %fd1656;
	div.rn.f64 	%fd1658, %fd1657, 0d41EFFFF4D7600000;
	cvt.rmi.f64.f64 	%fd1659, %fd1658;
	mul.f64 	%fd1660, %fd1659, 0d41EFFFF4D7600000;
	sub.f64 	%fd1661, %fd1657, %fd1660;
	setp.lt.f64 	%p259, %fd1661, 0d0000000000000000;
	add.f64 	%fd1662, %fd1661, 0d41EFFFF4D7600000;
	selp.f64 	%fd1663, %fd1662, %fd1661, %p259;
	setp.lt.f64 	%p260, %fd1663, 0d0000000000000000;
	add.f64 	%fd1664, %fd1663, 0d41EFFFF4D7600000;
	selp.f64 	%fd1665, %fd1664, %fd1663, %p260;
	add.f64 	%fd1666, %fd1642, %fd1665;
	mul.f64 	%fd1667, %fd1463, %fd1174;
	div.rn.f64 	%fd1668, %fd1667, 0d41EFFFF4D7600000;
	cvt.rmi.f64.f64 	%fd1669, %fd1668;
	mul.f64 	%fd1670, %fd1669, 0d41EFFFF4D7600000;
	sub.f64 	%fd1671, %fd1667, %fd1670;
	setp.lt.f64 	%p261, %fd1671, 0d0000000000000000;
	add.f64 	%fd1672, %fd1671, 0d41EFFFF4D7600000;
	selp.f64 	%fd1673, %fd1672, %fd1671, %p261;
	mul.f64 	%fd1674, %fd1465, %fd1174;
	div.rn.f64 	%fd1675, %fd1674, 0d41EFFFF4D7600000;
	cvt.rmi.f64.f64 	%fd1676, %fd1675;
	mul.f64 	%fd1677, %fd1676, 0d41EFFFF4D7600000;
	sub.f64 	%fd1678, %fd1674, %fd1677;
	setp.lt.f64 	%p262, %fd1678, 0d0000000000000000;
	add.f64 	%fd1679, %fd1678, 0d41EFFFF4D7600000;
	selp.f64 	%fd1680, %fd1679, %fd1678, %p262;
	fma.rn.f64 	%fd1681, %fd1673, 0d4100000000000000, %fd1680;
	div.rn.f64 	%fd1682, %fd1681, 0d41EFFFF4D7600000;
	cvt.rmi.f64.f64 	%fd1683, %fd1682;
	mul.f64 	%fd1684, %fd1683, 0d41EFFFF4D7600000;
	sub.f64 	%fd1685, %fd1681, %fd1684;
	setp.lt.f64 	%p263, %fd1685, 0d0000000000000000;
	add.f64 	%fd1686, %fd1685, 0d41EFFFF4D7600000;
	selp.f64 	%fd1687, %fd1686, %fd1685, %p263;
	setp.lt.f64 	%p264, %fd1687, 0d0000000000000000;
	add.f64 	%fd1688, %fd1687, 0d41EFFFF4D7600000;
	selp.f64 	%fd1689, %fd1688, %fd1687, %p264;
	add.f64 	%fd1690, %fd1666, %fd1689;
	div.rn.f64 	%fd1691, %fd1690, 0d41EFFFF4D7600000;
	cvt.rmi.f64.f64 	%fd1692, %fd1691;
	mul.f64 	%fd1693, %fd1692, 0d41EFFFF4D7600000;
	sub.f64 	%fd1694, %fd1690, %fd1693;
	setp.lt.f64 	%p265, %fd1694, 0d0000000000000000;
	add.f64 	%fd1695, %fd1694, 0d41EFFFF4D7600000;
	selp.f64 	%fd1696, %fd1695, %fd1694, %p265;
	cvt.rzi.u32.f64 	%r151, %fd1044;
	cvt.rzi.u32.f64 	%r150, %fd1124;
	cvt.rzi.u32.f64 	%r149, %fd1204;
	cvt.rzi.u32.f64 	%r148, %fd1296;
	cvt.rzi.u32.f64 	%r147, %fd1373;
	cvt.rzi.u32.f64 	%r152, %fd1450;
	cvt.rzi.u32.f64 	%r153, %fd1542;
	cvt.rzi.u32.f64 	%r154, %fd1619;
	cvt.rzi.u32.f64 	%r155, %fd1696;
$L__BB0_10:
	add.s32 	%r146, %r146, 1;
	shr.u64 	%rd6, %rd40, 1;
	setp.gt.u64 	%p266, %rd40, 1;
	mov.u64 	%rd40, %rd6;
	@%p266 bra 	$L__BB0_8;
	cvt.rn.f64.u32 	%fd1974, %r151;
	cvt.rn.f64.u32 	%fd1973, %r150;
	cvt.rn.f64.u32 	%fd1972, %r149;
	cvt.rn.f64.u32 	%fd1975, %r153;
	cvt.rn.f64.u32 	%fd1976, %r154;
	cvt.rn.f64.u32 	%fd1977, %r155;
$L__BB0_12:
	ld.param.u64 	%rd38, [_Z6kernelPd_param_0];
	add.f64 	%fd1697, %fd14, 0d41EFFFFFE5E00000;
	setp.lt.f64 	%p267, %fd14, 0d0000000000000000;
	selp.f64 	%fd1698, %fd1697, %fd14, %p267;
	cvt.rzi.u32.f64 	%r103, %fd1698;
	add.f64 	%fd1699, %fd13, 0d41EFFFFFE5E00000;
	setp.lt.f64 	%p268, %fd13, 0d0000000000000000;
	selp.f64 	%fd1700, %fd1699, %fd13, %p268;
	cvt.rzi.u32.f64 	%r104, %fd1700;
	mul.f64 	%fd1701, %fd1974, 0d3EE0000000000000;
	cvt.rmi.f64.f64 	%fd1702, %fd1701;
	mul.f64 	%fd1703, %fd1702, 0d4100000000000000;
	sub.f64 	%fd1704, %fd1974, %fd1703;
	mul.f64 	%fd1705, %fd1702, 0d41A66B8030000000;
	div.rn.f64 	%fd1706, %fd1705, 0d41EFFFF4D7600000;
	cvt.rmi.f64.f64 	%fd1707, %fd1706;
	mul.f64 	%fd1708, %fd1707, 0d41EFFFF4D7600000;
	sub.f64 	%fd1709, %fd1705, %fd1708;
	setp.lt.f64 	%p269, %fd1709, 0d0000000000000000;
	add.f64 	%fd1710, %fd1709, 0d41EFFFF4D7600000;
	selp.f64 	%fd1711, %fd1710, %fd1709, %p269;
	mul.f64 	%fd1712, %fd1704, 0d41A66B8030000000;
	div.rn.f64 	%fd1713, %fd1712, 0d41EFFFF4D7600000;
	cvt.rmi.f64.f64 	%fd1714, %fd1713;
	mul.f64 	%fd1715, %fd1714, 0d41EFFFF4D7600000;
	sub.f64 	%fd1716, %fd1712, %fd1715;
	setp.lt.f64 	%p270, %fd1716, 0d0000000000000000;
	add.f64 	%fd1717, %fd1716, 0d41EFFFF4D7600000;
	selp.f64 	%fd1718, %fd1717, %fd1716, %p270;
	fma.rn.f64 	%fd1719, %fd1711, 0d4100000000000000, %fd1718;
	div.rn.f64 	%fd1720, %fd1719, 0d41EFFFF4D7600000;
	cvt.rmi.f64.f64 	%fd1721, %fd1720;
	mul.f64 	%fd1722, %fd1721, 0d41EFFFF4D7600000;
	sub.f64 	%fd1723, %fd1719, %fd1722;
	setp.lt.f64 	%p271, %fd1723, 0d0000000000000000;
	add.f64 	%fd1724, %fd1723, 0d41EFFFF4D7600000;
	selp.f64 	%fd1725, %fd1724, %fd1723, %p271;
	setp.lt.f64 	%p272, %fd1725, 0d0000000000000000;
	add.f64 	%fd1726, %fd1725, 0d41EFFFF4D7600000;
	selp.f64 	%fd1727, %fd1726, %fd1725, %p272;
	mul.f64 	%fd1728, %fd1973, 0d3EE0000000000000;
	cvt.rmi.f64.f64 	%fd1729, %fd1728;
	mul.f64 	%fd1730, %fd1729, 0d4100000000000000;
	sub.f64 	%fd1731, %fd1973, %fd1730;
	mul.f64 	%fd1732, %fd1729, 0d41968B2598000000;
	div.rn.f64 	%fd1733, %fd1732, 0d41EFFFF4D7600000;
	cvt.rmi.f64.f64 	%fd1734, %fd1733;
	mul.f64 	%fd1735, %fd1734, 0d41EFFFF4D7600000;
	sub.f64 	%fd1736, %fd1732, %fd1735;
	setp.lt.f64 	%p273, %fd1736, 0d0000000000000000;
	add.f64 	%fd1737, %fd1736, 0d41EFFFF4D7600000;
	selp.f64 	%fd1738, %fd1737, %fd1736, %p273;
	mul.f64 	%fd1739, %fd1731, 0d41968B2598000000;
	div.rn.f64 	%fd1740, %fd1739, 0d41EFFFF4D7600000;
	cvt.rmi.f64.f64 	%fd1741, %fd1740;
	mul.f64 	%fd1742, %fd1741, 0d41EFFFF4D7600000;
	sub.f64 	%fd1743, %fd1739, %fd1742;
	setp.lt.f64 	%p274, %fd1743, 0d0000000000000000;
	add.f64 	%fd1744, %fd1743, 0d41EFFFF4D7600000;
	selp.f64 	%fd1745, %fd1744, %fd1743, %p274;
	fma.rn.f64 	%fd1746, %fd1738, 0d4100000000000000, %fd1745;
	div.rn.f64 	%fd1747, %fd1746, 0d41EFFFF4D7600000;
	cvt.rmi.f64.f64 	%fd1748, %fd1747;
	mul.f64 	%fd1749, %fd1748, 0d41EFFFF4D7600000;
	sub.f64 	%fd1750, %fd1746, %fd1749;
	setp.lt.f64 	%p275, %fd1750, 0d0000000000000000;
	add.f64 	%fd1751, %fd1750, 0d41EFFFF4D7600000;
	selp.f64 	%fd1752, %fd1751, %fd1750, %p275;
	setp.lt.f64 	%p276, %fd1752, 0d0000000000000000;
	add.f64 	%fd1753, %fd1752, 0d41EFFFF4D7600000;
	selp.f64 	%fd1754, %fd1753, %fd1752, %p276;
	add.f64 	%fd1755, %fd1727, %fd1754;
	mul.f64 	%fd1756, %fd1972, 0d3EE0000000000000;
	cvt.rmi.f64.f64 	%fd1757, %fd1756;
	mul.f64 	%fd1758, %fd1757, 0d4100000000000000;
	sub.f64 	%fd1759, %fd1972, %fd1758;
	mul.f64 	%fd1760, %fd1757, 0d41A66B8030000000;
	div.rn.f64 	%fd1761, %fd1760, 0d41EFFFF4D7600000;
	cvt.rmi.f64.f64 	%fd1762, %fd1761;
	mul.f64 	%fd1763, %fd1762, 0d41EFFFF4D7600000;
	sub.f64 	%fd1764, %fd1760, %fd1763;
	setp.lt.f64 	%p277, %fd1764, 0d0000000000000000;
	add.f64 	%fd1765, %fd1764, 0d41EFFFF4D7600000;
	selp.f64 	%fd1766, %fd1765, %fd1764, %p277;
	mul.f64 	%fd1767, %fd1759, 0d41A66B8030000000;
	div.rn.f64 	%fd1768, %fd1767, 0d41EFFFF4D7600000;
	cvt.rmi.f64.f64 	%fd1769, %fd1768;
	mul.f64 	%fd1770, %fd1769, 0d41EFFFF4D7600000;
	sub.f64 	%fd1771, %fd1767, %fd1770;
	setp.lt.f64 	%p278, %fd1771, 0d0000000000000000;
	add.f64 	%fd1772, %fd1771, 0d41EFFFF4D7600000;
	selp.f64 	%fd1773, %fd1772, %fd1771, %p278;
	fma.rn.f64 	%fd1774, %fd1766, 0d4100000000000000, %fd1773;
	div.rn.f64 	%fd1775, %fd1774, 0d41EFFFF4D7600000;
	cvt.rmi.f64.f64 	%fd1776, %fd1775;
	mul.f64 	%fd1777, %fd1776, 0d41EFFFF4D7600000;
	sub.f64 	%fd1778, %fd1774, %fd1777;
	setp.lt.f64 	%p279, %fd1778, 0d0000000000000000;
	add.f64 	%fd1779, %fd1778, 0d41EFFFF4D7600000;
	selp.f64 	%fd1780, %fd1779, %fd1778, %p279;
	setp.lt.f64 	%p280, %fd1780, 0d0000000000000000;
	add.f64 	%fd1781, %fd1780, 0d41EFFFF4D7600000;
	selp.f64 	%fd1782, %fd1781, %fd1780, %p280;
	add.f64 	%fd1783, %fd1755, %fd1782;
	div.rn.f64 	%fd1784, %fd1783, 0d41EFFFF4D7600000;
	cvt.rmi.f64.f64 	%fd1785, %fd1784;
	mul.f64 	%fd1786, %fd1785, 0d41EFFFF4D7600000;
	sub.f64 	%fd1787, %fd1783, %fd1786;
	setp.lt.f64 	%p281, %fd1787, 0d0000000000000000;
	add.f64 	%fd1788, %fd1787, 0d41EFFFF4D7600000;
	selp.f64 	%fd1789, %fd1788, %fd1787, %p281;
	mul.f64 	%fd1790, %fd1975, 0d3EE0000000000000;
	cvt.rmi.f64.f64 	%fd1791, %fd1790;
	mul.f64 	%fd1792, %fd1791, 0d4100000000000000;
	sub.f64 	%fd1793, %fd1975, %fd1792;
	mul.f64 	%fd1794, %fd1791, 0d41A66B8030000000;
	div.rn.f64 	%fd1795, %fd1794, 0d41EFFFF4D7600000;
	cvt.rmi.f64.f64 	%fd1796, %fd1795;
	mul.f64 	%fd1797, %fd1796, 0d41EFFFF4D7600000;
	sub.f64 	%fd1798, %fd1794, %fd1797;
	setp.lt.f64 	%p282, %fd1798, 0d0000000000000000;
	add.f64 	%fd1799, %fd1798, 0d41EFFFF4D7600000;
	selp.f64 	%fd1800, %fd1799, %fd1798, %p282;
	mul.f64 	%fd1801, %fd1793, 0d41A66B8030000000;
	div.rn.f64 	%fd1802, %fd1801, 0d41EFFFF4D7600000;
	cvt.rmi.f64.f64 	%fd1803, %fd1802;
	mul.f64 	%fd1804, %fd1803, 0d41EFFFF4D7600000;
	sub.f64 	%fd1805, %fd1801, %fd1804;
	setp.lt.f64 	%p283, %fd1805, 0d0000000000000000;
	add.f64 	%fd1806, %fd1805, 0d41EFFFF4D7600000;
	selp.f64 	%fd1807, %fd1806, %fd1805, %p283;
	fma.rn.f64 	%fd1808, %fd1800, 0d4100000000000000, %fd1807;
	div.rn.f64 	%fd1809, %fd1808, 0d41EFFFF4D7600000;
	cvt.rmi.f64.f64 	%fd1810, %fd1809;
	mul.f64 	%fd1811, %fd1810, 0d41EFFFF4D7600000;
	sub.f64 	%fd1812, %fd1808, %fd1811;
	setp.lt.f64 	%p284, %fd1812, 0d0000000000000000;
	add.f64 	%fd1813, %fd1812, 0d41EFFFF4D7600000;
	selp.f64 	%fd1814, %fd1813, %fd1812, %p284;
	setp.lt.f64 	%p285, %fd1814, 0d0000000000000000;
	add.f64 	%fd1815, %fd1814, 0d41EFFFF4D7600000;
	selp.f64 	%fd1816, %fd1815, %fd1814, %p285;
	mul.f64 	%fd1817, %fd1976, 0d3EE0000000000000;
	cvt.rmi.f64.f64 	%fd1818, %fd1817;
	mul.f64 	%fd1819, %fd1818, 0d4100000000000000;
	sub.f64 	%fd1820, %fd1976, %fd1819;
	mul.f64 	%fd1821, %fd1818, 0d41968B2598000000;
	div.rn.f64 	%fd1822, %fd1821, 0d41EFFFF4D7600000;
	cvt.rmi.f64.f64 	%fd1823, %fd1822;
	mul.f64 	%fd1824, %fd1823, 0d41EFFFF4D7600000;
	sub.f64 	%fd1825, %fd1821, %fd1824;
	setp.lt.f64 	%p286, %fd1825, 0d0000000000000000;
	add.f64 	%fd1826, %fd1825, 0d41EFFFF4D7600000;
	selp.f64 	%fd1827, %fd1826, %fd1825, %p286;
	mul.f64 	%fd1828, %fd1820, 0d41968B2598000000;
	div.rn.f64 	%fd1829, %fd1828, 0d41EFFFF4D7600000;
	cvt.rmi.f64.f64 	%fd1830, %fd1829;
	mul.f64 	%fd1831, %fd1830, 0d41EFFFF4D7600000;
	sub.f64 	%fd1832, %fd1828, %fd1831;
	setp.lt.f64 	%p287, %fd1832, 0d0000000000000000;
	add.f64 	%fd1833, %fd1832, 0d41EFFFF4D7600000;
	selp.f64 	%fd1834, %fd1833, %fd1832, %p287;
	fma.rn.f64 	%fd1835, %fd1827, 0d4100000000000000, %fd1834;
	div.rn.f64 	%fd1836, %fd1835, 0d41EFFFF4D7600000;
	cvt.rmi.f64.f64 	%fd1837, %fd1836;
	mul.f64 	%fd1838, %fd1837, 0d41EFFFF4D7600000;
	sub.f64 	%fd1839, %fd1835, %fd1838;
	setp.lt.f64 	%p288, %fd1839, 0d0000000000000000;
	add.f64 	%fd1840, %fd1839, 0d41EFFFF4D7600000;
	selp.f64 	%fd1841, %fd1840, %fd1839, %p288;
	setp.lt.f64 	%p289, %fd1841, 0d0000000000000000;
	add.f64 	%fd1842, %fd1841, 0d41EFFFF4D7600000;
	selp.f64 	%fd1843, %fd1842, %fd1841, %p289;
	add.f64 	%fd1844, %fd1816, %fd1843;
	mul.f64 	%fd1845, %fd1977, 0d3EE0000000000000;
	cvt.rmi.f64.f64 	%fd1846, %fd1845;
	mul.f64 	%fd1847, %fd1846, 0d4100000000000000;
	sub.f64 	%fd1848, %fd1977, %fd1847;
	mul.f64 	%fd1849, %fd1846, 0d41A66B8030000000;
	div.rn.f64 	%fd1850, %fd1849, 0d41EFFFF4D7600000;
	cvt.rmi.f64.f64 	%fd1851, %fd1850;
	mul.f64 	%fd1852, %fd1851, 0d41EFFFF4D7600000;
	sub.f64 	%fd1853, %fd1849, %fd1852;
	setp.lt.f64 	%p290, %fd1853, 0d0000000000000000;
	add.f64 	%fd1854, %fd1853, 0d41EFFFF4D7600000;
	selp.f64 	%fd1855, %fd1854, %fd1853, %p290;
	mul.f64 	%fd1856, %fd1848, 0d41A66B8030000000;
	div.rn.f64 	%fd1857, %fd1856, 0d41EFFFF4D7600000;
	cvt.rmi.f64.f64 	%fd1858, %fd1857;
	mul.f64 	%fd1859, %fd1858, 0d41EFFFF4D7600000;
	sub.f64 	%fd1860, %fd1856, %fd1859;
	setp.lt.f64 	%p291, %fd1860, 0d0000000000000000;
	add.f64 	%fd1861, %fd1860, 0d41EFFFF4D7600000;
	selp.f64 	%fd1862, %fd1861, %fd1860, %p291;
	fma.rn.f64 	%fd1863, %fd1855, 0d4100000000000000, %fd1862;
	div.rn.f64 	%fd1864, %fd1863, 0d41EFFFF4D7600000;
	cvt.rmi.f64.f64 	%fd1865, %fd1864;
	mul.f64 	%fd1866, %fd1865, 0d41EFFFF4D7600000;
	sub.f64 	%fd1867, %fd1863, %fd1866;
	setp.lt.f64 	%p292, %fd1867, 0d0000000000000000;
	add.f64 	%fd1868, %fd1867, 0d41EFFFF4D7600000;
	selp.f64 	%fd1869, %fd1868, %fd1867, %p292;
	setp.lt.f64 	%p293, %fd1869, 0d0000000000000000;
	add.f64 	%fd1870, %fd1869, 0d41EFFFF4D7600000;
	selp.f64 	%fd1871, %fd1870, %fd1869, %p293;
	add.f64 	%fd1872, %fd1844, %fd1871;
	div.rn.f64 	%fd1873, %fd1872, 0d41EFFFF4D7600000;
	cvt.rmi.f64.f64 	%fd1874, %fd1873;
	mul.f64 	%fd1875, %fd1874, 0d41EFFFF4D7600000;
	sub.f64 	%fd1876, %fd1872, %fd1875;
	setp.lt.f64 	%p294, %fd1876, 0d0000000000000000;
	add.f64 	%fd1877, %fd1876, 0d41EFFFF4D7600000;
	selp.f64 	%fd1878, %fd1877, %fd1876, %p294;
	cvt.rzi.u32.f64 	%r105, %fd1789;
	cvt.rzi.u32.f64 	%r106, %fd1878;
	cvt.rn.f64.u32 	%fd1879, %r103;
	cvt.rn.f64.u32 	%fd1880, %r104;
	div.rn.f64 	%fd1881, %fd1880, 0d41EFFFFFE5E00000;
	cvt.rmi.f64.f64 	%fd1882, %fd1881;
	mul.f64 	%fd1883, %fd1882, 0d41EFFFFFE5E00000;
	sub.f64 	%fd1884, %fd1880, %fd1883;
	setp.lt.f64 	%p295, %fd1884, 0d0000000000000000;
	add.f64 	%fd1885, %fd1884, 0d41EFFFFFE5E00000;
	selp.f64 	%fd1886, %fd1885, %fd1884, %p295;
	div.rn.f64 	%fd1887, %fd1886, 0d41EFFFFFE5E00000;
	cvt.rmi.f64.f64 	%fd1888, %fd1887;
	mul.f64 	%fd1889, %fd1888, 0d41EFFFFFE5E00000;
	sub.f64 	%fd1890, %fd1886, %fd1889;
	setp.lt.f64 	%p296, %fd1890, 0d0000000000000000;
	add.f64 	%fd1891, %fd1890, 0d41EFFFFFE5E00000;
	selp.f64 	%fd1892, %fd1891, %fd1890, %p296;
	setp.lt.f64 	%p297, %fd1892, 0d0000000000000000;
	add.f64 	%fd1893, %fd1892, 0d41EFFFFFE5E00000;
	selp.f64 	%fd1894, %fd1893, %fd1892, %p297;
	div.rn.f64 	%fd1895, %fd1894, 0d41EFFFFFE5E00000;
	cvt.rmi.f64.f64 	%fd1896, %fd1895;
	mul.f64 	%fd1897, %fd1896, 0d41EFFFFFE5E00000;
	sub.f64 	%fd1898, %fd1894, %fd1897;
	setp.lt.f64 	%p298, %fd1898, 0d0000000000000000;
	add.f64 	%fd1899, %fd1898, 0d41EFFFFFE5E00000;
	selp.f64 	%fd1900, %fd1899, %fd1898, %p298;
	div.rn.f64 	%fd1901, %fd1879, 0d41EFFFFFE5E00000;
	cvt.rmi.f64.f64 	%fd1902, %fd1901;
	mul.f64 	%fd1903, %fd1902, 0d41EFFFFFE5E00000;
	sub.f64 	%fd1904, %fd1879, %fd1903;
	setp.lt.f64 	%p299, %fd1904, 0d0000000000000000;
	add.f64 	%fd1905, %fd1904, 0d41EFFFFFE5E00000;
	selp.f64 	%fd1906, %fd1905, %fd1904, %p299;
	div.rn.f64 	%fd1907, %fd1906, 0d41EFFFFFE5E00000;
	cvt.rmi.f64.f64 	%fd1908, %fd1907;
	mul.f64 	%fd1909, %fd1908, 0d41EFFFFFE5E00000;
	sub.f64 	%fd1910, %fd1906, %fd1909;
	setp.lt.f64 	%p300, %fd1910, 0d0000000000000000;
	add.f64 	%fd1911, %fd1910, 0d41EFFFFFE5E00000;
	selp.f64 	%fd1912, %fd1911, %fd1910, %p300;
	setp.lt.f64 	%p301, %fd1912, 0d0000000000000000;
	add.f64 	%fd1913, %fd1912, 0d41EFFFFFE5E00000;
	selp.f64 	%fd1914, %fd1913, %fd1912, %p301;
	div.rn.f64 	%fd1915, %fd1914, 0d41EFFFFFE5E00000;
	cvt.rmi.f64.f64 	%fd1916, %fd1915;
	mul.f64 	%fd1917, %fd1916, 0d41EFFFFFE5E00000;
	sub.f64 	%fd1918, %fd1914, %fd1917;
	setp.lt.f64 	%p302, %fd1918, 0d0000000000000000;
	add.f64 	%fd1919, %fd1918, 0d41EFFFFFE5E00000;
	selp.f64 	%fd1920, %fd1919, %fd1918, %p302;
	cvt.rzi.u32.f64 	%r107, %fd1900;
	cvt.rzi.u32.f64 	%r92, %fd1920;
	cvt.rn.f64.u32 	%fd1921, %r106;
	cvt.rn.f64.u32 	%fd1922, %r105;
	div.rn.f64 	%fd1923, %fd1922, 0d41EFFFF4D7600000;
	cvt.rmi.f64.f64 	%fd1924, %fd1923;
	mul.f64 	%fd1925, %fd1924, 0d41EFFFF4D7600000;
	sub.f64 	%fd1926, %fd1922, %fd1925;
	setp.lt.f64 	%p303, %fd1926, 0d0000000000000000;
	add.f64 	%fd1927, %fd1926, 0d41EFFFF4D7600000;
	selp.f64 	%fd1928, %fd1927, %fd1926, %p303;
	div.rn.f64 	%fd1929, %fd1928, 0d41EFFFF4D7600000;
	cvt.rmi.f64.f64 	%fd1930, %fd1929;
	mul.f64 	%fd1931, %fd1930, 0d41EFFFF4D7600000;
	sub.f64 	%fd1932, %fd1928, %fd1931;
	setp.lt.f64 	%p304, %fd1932, 0d0000000000000000;
	add.f64 	%fd1933, %fd1932, 0d41EFFFF4D7600000;
	selp.f64 	%fd1934, %fd1933, %fd1932, %p304;
	setp.lt.f64 	%p305, %fd1934, 0d0000000000000000;
	add.f64 	%fd1935, %fd1934, 0d41EFFFF4D7600000;
	selp.f64 	%fd1936, %fd1935, %fd1934, %p305;
	div.rn.f64 	%fd1937, %fd1936, 0d41EFFFF4D7600000;
	cvt.rmi.f64.f64 	%fd1938, %fd1937;
	mul.f64 	%fd1939, %fd1938, 0d41EFFFF4D7600000;
	sub.f64 	%fd1940, %fd1936, %fd1939;
	setp.lt.f64 	%p306, %fd1940, 0d0000000000000000;
	add.f64 	%fd1941, %fd1940, 0d41EFFFF4D7600000;
	selp.f64 	%fd1942, %fd1941, %fd1940, %p306;
	div.rn.f64 	%fd1943, %fd1921, 0d41EFFFF4D7600000;
	cvt.rmi.f64.f64 	%fd1944, %fd1943;
	mul.f64 	%fd1945, %fd1944, 0d41EFFFF4D7600000;
	sub.f64 	%fd1946, %fd1921, %fd1945;
	setp.lt.f64 	%p307, %fd1946, 0d0000000000000000;
	add.f64 	%fd1947, %fd1946, 0d41EFFFF4D7600000;
	selp.f64 	%fd1948, %fd1947, %fd1946, %p307;
	div.rn.f64 	%fd1949, %fd1948, 0d41EFFFF4D7600000;
	cvt.rmi.f64.f64 	%fd1950, %fd1949;
	mul.f64 	%fd1951, %fd1950, 0d41EFFFF4D7600000;
	sub.f64 	%fd1952, %fd1948, %fd1951;
	setp.lt.f64 	%p308, %fd1952, 0d0000000000000000;
	add.f64 	%fd1953, %fd1952, 0d41EFFFF4D7600000;
	selp.f64 	%fd1954, %fd1953, %fd1952, %p308;
	setp.lt.f64 	%p309, %fd1954, 0d0000000000000000;
	add.f64 	%fd1955, %fd1954, 0d41EFFFF4D7600000;
	selp.f64 	%fd1956, %fd1955, %fd1954, %p309;
	div.rn.f64 	%fd1957, %fd1956, 0d41EFFFF4D7600000;
	cvt.rmi.f64.f64 	%fd1958, %fd1957;
	mul.f64 	%fd1959, %fd1958, 0d41EFFFF4D7600000;
	sub.f64 	%fd1960, %fd1956, %fd1959;
	setp.lt.f64 	%p310, %fd1960, 0d0000000000000000;
	add.f64 	%fd1961, %fd1960, 0d41EFFFF4D7600000;
	selp.f64 	%fd1962, %fd1961, %fd1960, %p310;
	cvt.rzi.u32.f64 	%r108, %fd1942;
	cvt.rzi.u32.f64 	%r98, %fd1962;
	cvta.to.global.u64 	%rd25, %rd38;
	sub.s32 	%r90, -209, %r107;
	mov.b32 	%r89, 810728;
	// begin inline asm
	mul.wide.u32 %rd16, %r89, %r90;
	// end inline asm
	mov.b32 	%r91, 1403580;
	// begin inline asm
	mad.wide.u32 %rd17, %r91, %r92, %rd16;
	// end inline asm
	{ .reg .b32 tmp; mov.b64 {tmp, %r93}, %rd17; }
	mov.b32 	%r94, 209;
	// begin inline asm
	mul.wide.u32 %rd19, %r93, %r94;
	// end inline asm
	and.b64  	%rd26, %rd17, 4294967295;
	add.s64 	%rd27, %rd19, %rd26;
	setp.gt.u64 	%p311, %rd27, 4294967086;
	add.s64 	%rd28, %rd27, -4294967087;
	selp.b64 	%rd29, %rd28, %rd27, %p311;
	cvt.u32.u64 	%r109, %rd29;
	sub.s32 	%r96, -22853, %r108;
	mov.b32 	%r95, 1370589;
	// begin inline asm
	mul.wide.u32 %rd20, %r95, %r96;
	// end inline asm
	mov.b32 	%r97, 527612;
	// begin inline asm
	mad.wide.u32 %rd21, %r97, %r98, %rd20;
	// end inline asm
	{ .reg .b32 tmp; mov.b64 {tmp, %r99}, %rd21; }
	mov.b32 	%r102, 22853;
	// begin inline asm
	mul.wide.u32 %rd23, %r99, %r102;
	// end inline asm
	and.b64  	%rd30, %rd21, 4294967295;
	add.s64 	%rd31, %rd23, %rd30;
	{ .reg .b32 tmp; mov.b64 {tmp, %r101}, %rd31; }
	// begin inline asm
	mul.wide.u32 %rd24, %r101, %r102;
	// end inline asm
	and.b64  	%rd32, %rd31, 4294967295;
	add.s64 	%rd33, %rd32, %rd24;
	setp.gt.u64 	%p312, %rd33, 4294944442;
	add.s64 	%rd34, %rd33, -4294944443;
	selp.b64 	%rd35, %rd34, %rd33, %p312;
	cvt.u32.u64 	%r110, %rd35;
	sub.s32 	%r111, %r109, %r110;
	setp.gt.u64 	%p313, %rd29, %rd35;
	add.s32 	%r112, %r111, -209;
	selp.b32 	%r113, %r111, %r112, %p313;
	cvt.rn.f64.u32 	%fd1963, %r113;
	mul.f64 	%fd1964, %fd1963, 0d3DF000000D10000B;
	cvt.rn.f32.f64 	%f1, %fd1964;
	cvt.f64.f32 	%fd1965, %f1;
	mov.u32 	%r114, %ctaid.x;
	mov.u32 	%r115, %ntid.x;
	mov.u32 	%r116, %tid.x;
	mad.lo.s32 	%r117, %r114, %r115, %r116;
	mul.wide.s32 	%rd36, %r117, 8;
	add.s64 	%rd37, %rd25, %rd36;
	st.global.f64 	[%rd37], %fd1965;
	ret;

}


// ===== COMPILED SASS (sm_100) =====

	.target	sm_100

	.elftype	@"ET_EXEC"


//--------------------- .note.nv.tkinfo           --------------------------
	.section	.note.nv.tkinfo,"",@"SHT_NOTE"
	.sectionflags	@"SHF_NOTE_NV_TKINFO"
	.tkinfo
        /*0018*/ 	.word	0x00000002
        /*0030*/ 	.string	""
        /*0030*/ 	.string	"ptxas"
        /*0030*/ 	.string	"Cuda compilation tools, release 13.0, V13.0.88"
        /*0030*/ 	.string	"Build cuda_13.0.r13.0/compiler.36424714_0"
        /*0030*/ 	.string	"-arch sm_100 -m 64 "



//--------------------- .note.nv.cuinfo           --------------------------
	.section	.note.nv.cuinfo,"",@"SHT_NOTE"
	.sectionflags	@"SHF_NOTE_NV_CUINFO"
        /*0018*/ 	.short	0x0002
        /*001a*/ 	.short	0x0064
        /*001c*/ 	.short	0x0082
	.zero		2


//--------------------- .nv.info                  --------------------------
	.section	.nv.info,"",@"SHT_CUDA_INFO"
	.align	4


	//----- nvinfo : EIATTR_REGCOUNT
	.align		4
        /*0000*/ 	.byte	0x04, 0x2f
        /*0002*/ 	.short	(.L_10 - .L_9)
	.align		4
.L_9:
        /*0004*/ 	.word	index@(_Z6kernelPd)
        /*0008*/ 	.word	0x0000004c


	//----- nvinfo : EIATTR_FRAME_SIZE
	.align		4
.L_10:
        /*000c*/ 	.byte	0x04, 0x11
        /*000e*/ 	.short	(.L_12 - .L_11)
	.align		4
.L_11:
        /*0010*/ 	.word	index@($__internal_0_$__cuda_sm20_div_rn_f64_full)
        /*0014*/ 	.word	0x00000000


	//----- nvinfo : EIATTR_FRAME_SIZE
	.align		4
.L_12:
        /*0018*/ 	.byte	0x04, 0x11
        /*001a*/ 	.short	(.L_14 - .L_13)
	.align		4
.L_13:
        /*001c*/ 	.word	index@(_Z6kernelPd)
        /*0020*/ 	.word	0x00000000


	//----- nvinfo : EIATTR_MIN_STACK_SIZE
	.align		4
.L_14:
        /*0024*/ 	.byte	0x04, 0x12
        /*0026*/ 	.short	(.L_16 - .L_15)
	.align		4
.L_15:
        /*0028*/ 	.word	index@(_Z6kernelPd)
        /*002c*/ 	.word	0x00000000
.L_16:


//--------------------- .nv.compat                --------------------------
	.section	.nv.compat,"",@"SHT_CUDA_COMPAT_INFO"
	.align	4
        /*0000*/ 	.byte	0x02, 0x09, 0x00, 0x00, 0x02, 0x02, 0x01, 0x00, 0x02, 0x05, 0x05, 0x00, 0x03, 0x07, 0x01, 0x01
        /*0010*/ 	.byte	0x02, 0x03, 0x00, 0x00, 0x02, 0x06, 0x01, 0x00, 0x04, 0x0b, 0x08, 0x00, 0x01, 0x00, 0x00, 0x00
        /*0020*/ 	.byte	0x00, 0x00, 0x00, 0x00


//--------------------- .nv.info._Z6kernelPd      --------------------------
	.section	.nv.info._Z6kernelPd,"",@"SHT_CUDA_INFO"
	.sectionflags	@""
	.align	4


	//----- nvinfo : EIATTR_CUDA_API_VERSION
	.align		4
        /*0000*/ 	.byte	0x04, 0x37
        /*0002*/ 	.short	(.L_18 - .L_17)
.L_17:
        /*0004*/ 	.word	0x00000082


	//----- nvinfo : EIATTR_KPARAM_INFO
	.align		4
.L_18:
        /*0008*/ 	.byte	0x04, 0x17
        /*000a*/ 	.short	(.L_20 - .L_19)
.L_19:
        /*000c*/ 	.word	0x00000000
        /*0010*/ 	.short	0x0000
        /*0012*/ 	.short	0x0000
        /*0014*/ 	.byte	0x00, 0xf5, 0x21, 0x00


	//----- nvinfo : EIATTR_SPARSE_MMA_MASK
	.align		4
.L_20:
        /*0018*/ 	.byte	0x03, 0x50
        /*001a*/ 	.short	0x0000


	//----- nvinfo : EIATTR_MAXREG_COUNT
	.align		4
        /*001c*/ 	.byte	0x03, 0x1b
        /*001e*/ 	.short	0x00ff


	//----- nvinfo : EIATTR_MERCURY_ISA_VERSION
	.align		4
        /*0020*/ 	.byte	0x03, 0x5f
        /*0022*/ 	.short	0x0101


	//----- nvinfo : EIATTR_VRC_CTA_INIT_COUNT
	.align		4
        /*0024*/ 	.byte	0x02, 0x4a
	.zero		1
	.zero		1


	//----- nvinfo : EIATTR_EXIT_INSTR_OFFSETS
	.align		4
        /*0028*/ 	.byte	0x04, 0x1c
        /*002a*/ 	.short	(.L_22 - .L_21)


	//   ....[0]....
.L_21:
        /*002c*/ 	.word	0x00021540


	//----- nvinfo : EIATTR_CRS_STACK_SIZE
	.align		4
.L_22:
        /*0030*/ 	.byte	0x04, 0x1e
        /*0032*/ 	.short	(.L_24 - .L_23)
.L_23:
        /*0034*/ 	.word	0x00000000


	//----- nvinfo : EIATTR_CBANK_PARAM_SIZE
	.align		4
.L_24:
        /*0038*/ 	.byte	0x03, 0x19
        /*003a*/ 	.short	0x0008


	//----- nvinfo : EIATTR_PARAM_CBANK
	.align		4
        /*003c*/ 	.byte	0x04, 0x0a
        /*003e*/ 	.short	(.L_26 - .L_25)
	.align		4
.L_25:
        /*0040*/ 	.word	index@(.nv.constant0._Z6kernelPd)
        /*0044*/ 	.short	0x0380
        /*0046*/ 	.short	0x0008


	//----- nvinfo : EIATTR_SW_WAR
	.align		4
.L_26:
        /*0048*/ 	.byte	0x04, 0x36
        /*004a*/ 	.short	(.L_28 - .L_27)
.L_27:
        /*004c*/ 	.word	0x00000008
.L_28:


//--------------------- .nv.callgraph             --------------------------
	.section	.nv.callgraph,"",@"SHT_CUDA_CALLGRAPH"
	.align	4
	.sectionentsize	8
	.align		4
        /*0000*/ 	.word	0x00000000
	.align		4
        /*0004*/ 	.word	0xffffffff
	.align		4
        /*0008*/ 	.word	0x00000000
	.align		4
        /*000c*/ 	.word	0xfffffffe
	.align		4
        /*0010*/ 	.word	0x00000000
	.align		4
        /*0014*/ 	.word	0xfffffffd
	.align		4
        /*0018*/ 	.word	0x00000000
	.align		4
        /*001c*/ 	.word	0xfffffffc


//--------------------- .nv.constant4             --------------------------
	.section	.nv.constant4,"a",@progbits
	.align	8
	.align		8
.nv.constant4:
        /*0000*/ 	.dword	precalc_xorwow_matrix
	.align		8
        /*0008*/ 	.dword	precalc_xorwow_offset_matrix
	.align		8
        /*0010*/ 	.dword	mrg32k3aM1
	.align		8
        /*0018*/ 	.dword	mrg32k3aM2
	.align		8
        /*0020*/ 	.dword	mrg32k3aM1SubSeq
	.align		8
        /*0028*/ 	.dword	mrg32k3aM2SubSeq
	.align		8
        /*0030*/ 	.dword	mrg32k3aM1Seq
	.align		8
        /*0038*/ 	.dword	mrg32k3aM2Seq


//--------------------- .nv.constant3             --------------------------
	.section	.nv.constant3,"a",@progbits
	.align	8
.nv.constant3:
	.type		__cr_lgamma_table,@object
	.size		__cr_lgamma_table,(.L_8 - __cr_lgamma_table)
__cr_lgamma_table:
        /*0000*/ 	.byte	0x00, 0x00, 0x00, 0x00, 0x00, 0x00, 0x00, 0x00, 0x00, 0x00, 0x00, 0x00, 0x00, 0x00, 0x00, 0x00
        /*0010*/ 	.byte	0xef, 0x39, 0xfa, 0xfe, 0x42, 0x2e, 0xe6, 0x3f, 0x02, 0x20, 0x2a, 0xfa, 0x0b, 0xab, 0xfc, 0x3f
        /*0020*/ 	.byte	0xf9, 0x2c, 0x92, 0x7c, 0xa7, 0x6c, 0x09, 0x40, 0xc9, 0x79, 0x44, 0x3c, 0x64, 0x26, 0x13, 0x40
        /*0030*/ 	.byte	0xca, 0x01, 0xcf, 0x3a, 0x27, 0x51, 0x1a, 0x40, 0x30, 0xcc, 0x2d, 0xf3, 0xe1, 0x0c, 0x21, 0x40
        /*0040*/ 	.byte	0x0d, 0xb7, 0xfc, 0x82, 0x8e, 0x35, 0x25, 0x40
.L_8:


//--------------------- .text._Z6kernelPd         --------------------------
	.section	.text._Z6kernelPd,"ax",@progbits
	.align	128
        .global         _Z6kernelPd
        .type           _Z6kernelPd,@function
        .size           _Z6kernelPd,(.L_x_482 - _Z6kernelPd)
        .other          _Z6kernelPd,@"STO_CUDA_ENTRY STV_DEFAULT"
_Z6kernelPd:
.text._Z6kernelPd:
[----:B------:R-:W-:Y:S01]  /*0000*/  LDC R1, c[0x0][0x37c] ;  /* 0x0000df00ff017b82 */ /* 0x000fe20000000800 */
[----:B------:R-:W0:Y:S07]  /*0010*/  S2R R0, SR_TID.X ;  /* 0x0000000000007919 */ /* 0x000e2e0000002100 */
[----:B------:R-:W0:Y:S01]  /*0020*/  S2UR UR6, SR_CTAID.X ;  /* 0x00000000000679c3 */ /* 0x000e220000002500 */
[----:B------:R-:W1:Y:S01]  /*0030*/  LDCU.64 UR4, c[0x0][0x358] ;  /* 0x00006b00ff0477ac */ /* 0x000e620008000a00 */
[----:B------:R-:W-:Y:S01]  /*0040*/  BSSY.RECONVERGENT B3, `(.L_x_0) ;  /* 0x0000cd6000037945 */ /* 0x000fe20003800200 */
[----:B------:R-:W-:Y:S01]  /*0050*/  CS2R R18, SRZ ;  /* 0x0000000000127805 */ /* 0x000fe2000001ff00 */
[----:B------:R-:W-:Y:S01]  /*0060*/  IMAD.MOV.U32 R20, RZ, RZ, 0x0 ;  /* 0x00000000ff147424 */ /* 0x000fe200078e00ff */
[----:B------:R-:W-:Y:S01]  /*0070*/  CS2R R16, SRZ ;  /* 0x0000000000107805 */ /* 0x000fe2000001ff00 */
[----:B------:R-:W-:Y:S01]  /*0080*/  IMAD.MOV.U32 R21, RZ, RZ, 0x3ff00000 ;  /* 0x3ff00000ff157424 */ /* 0x000fe200078e00ff */
[----:B------:R-:W-:Y:S01]  /*0090*/  CS2R R14, SRZ ;  /* 0x00000000000e7805 */ /* 0x000fe2000001ff00 */
[----:B------:R-:W0:Y:S01]  /*00a0*/  LDC R3, c[0x0][0x360] ;  /* 0x0000d800ff037b82 */ /* 0x000e220000000800 */
[----:B------:R-:W-:Y:S01]  /*00b0*/  IMAD.MOV.U32 R8, RZ, RZ, 0x0 ;  /* 0x00000000ff087424 */ /* 0x000fe200078e00ff */
[----:B------:R-:W-:Y:S01]  /*00c0*/  CS2R R22, SRZ ;  /* 0x0000000000167805 */ /* 0x000fe2000001ff00 */
[----:B------:R-:W-:-:S02]  /*00d0*/  IMAD.MOV.U32 R9, RZ, RZ, 0x3ff00000 ;  /* 0x3ff00000ff097424 */ /* 0x000fc400078e00ff */
[----:B0-----:R-:W-:-:S05]  /*00e0*/  IMAD R3, R3, UR6, R0 ;  /* 0x0000000603037c24 */ /* 0x001fca000f8e0200 */
[----:B------:R-:W-:-:S13]  /*00f0*/  ISETP.NE.AND P0, PT, R3, RZ, PT ;  /* 0x000000ff0300720c */ /* 0x000fda0003f05270 */
[----:B-1----:R-:W-:Y:S05]  /*0100*/  @!P0 BRA `(.L_x_1) ;  /* 0x000000cc00248947 */ /* 0x002fea0003800000 */
[----:B------:R-:W-:Y:S01]  /*0110*/  HFMA2 R4, -RZ, RZ, 0, 0 ;  /* 0x00000000ff047431 */ /* 0x000fe200000001ff */
[----:B------:R-:W-:Y:S01]  /*0120*/  BSSY.RECONVERGENT B2, `(.L_x_2) ;  /* 0x0000cc1000027945 */ /* 0x000fe20003800200 */
[----:B------:R-:W-:Y:S01]  /*0130*/  SHF.R.S32.HI R2, RZ, 0x1f, R3 ;  /* 0x0000001fff027819 */ /* 0x000fe20000011403 */
[----:B------:R-:W-:Y:S01]  /*0140*/  IMAD.MOV.U32 R10, RZ, RZ, 0x1 ;  /* 0x00000001ff0a7424 */ /* 0x000fe200078e00ff */
[----:B------:R-:W-:Y:S01]  /*0150*/  CS2R R12, SRZ ;  /* 0x00000000000c7805 */ /* 0x000fe2000001ff00 */
[----:B------:R-:W-:Y:S01]  /*0160*/  IMAD.MOV.U32 R11, RZ, RZ, RZ ;  /* 0x000000ffff0b7224 */ /* 0x000fe200078e00ff */
[----:B------:R-:W-:Y:S01]  /*0170*/  CS2R R14, SRZ ;  /* 0x00000000000e7805 */ /* 0x000fe2000001ff00 */
[----:B------:R-:W-:Y:S01]  /*0180*/  IMAD.MOV.U32 R28, RZ, RZ, 0x1 ;  /* 0x00000001ff1c7424 */ /* 0x000fe200078e00ff */
[----:B------:R-:W-:Y:S01]  /*0190*/  MOV R17, RZ ;  /* 0x000000ff00117202 */ /* 0x000fe20000000f00 */
[----:B------:R-:W-:-:S07]  /*01a0*/  IMAD.MOV.U32 R16, RZ, RZ, 0x1 ;  /* 0x00000001ff107424 */ /* 0x000fce00078e00ff */
.L_x_185:
[----:B------:R-:W-:Y:S01]  /*01b0*/  LOP3.LUT R0, R3, 0x1, RZ, 0xc0, !PT ;  /* 0x0000000103007812 */ /* 0x000fe200078ec0ff */
[----:B------:R-:W-:Y:S03]  /*01c0*/  BSSY.RECONVERGENT B1, `(.L_x_3) ;  /* 0x0000cb0000017945 */ /* 0x000fe60003800200 */
[----:B------:R-:W-:-:S04]  /*01d0*/  ISETP.NE.U32.AND P0, PT, R0, 0x1, PT ;  /* 0x000000010000780c */ /* 0x000fc80003f05070 */
[----:B------:R-:W-:-:S13]  /*01e0*/  ISETP.NE.U32.AND.EX P0, PT, RZ, RZ, PT, P0 ;  /* 0x000000ffff00720c */ /* 0x000fda0003f05100 */
[----:B01----:R-:W-:Y:S05]  /*01f0*/  @P0 BRA `(.L_x_4) ;  /* 0x000000c800b00947 */ /* 0x003fea0003800000 */
[----:B------:R-:W0:Y:S02]  /*0200*/  LDC.64 R20, c[0x4][0x20] ;  /* 0x01000800ff147b82 */ /* 0x000e240000000a00 */
[----:B0-----:R-:W-:-:S05]  /*0210*/  IMAD.WIDE.U32 R20, R17, 0x24, R20 ;  /* 0x0000002411147825 */ /* 0x001fca00078e0014 */
[----:B------:R-:W2:Y:S04]  /*0220*/  LDG.E R42, desc[UR4][R20.64] ;  /* 0x00000004142a7981 */ /* 0x000ea8000c1e1900 */
[----:B------:R-:W3:Y:S04]  /*0230*/  LDG.E R38, desc[UR4][R20.64+0x4] ;  /* 0x0000040414267981 */ /* 0x000ee8000c1e1900 */
[----:B------:R-:W4:Y:S01]  /*0240*/  LDG.E R32, desc[UR4][R20.64+0x8] ;  /* 0x0000080414207981 */ /* 0x000f22000c1e1900 */
[----:B------:R-:W0:Y:S01]  /*0250*/  MUFU.RCP64H R7, 4.29496524800000000000e+09 ;  /* 0x41efffff00077908 */ /* 0x000e220000001800 */
[----:B------:R-:W-:Y:S01]  /*0260*/  IMAD.MOV.U32 R22, RZ, RZ, -0x1a200000 ;  /* 0xe5e00000ff167424 */ /* 0x000fe200078e00ff */
[----:B------:R-:W-:Y:S01]  /*0270*/  UMOV UR6, 0x0 ;  /* 0x0000000000067882 */ /* 0x000fe20000000000 */
[----:B------:R-:W-:Y:S01]  /*0280*/  IMAD.MOV.U32 R23, RZ, RZ, 0x41efffff ;  /* 0x41efffffff177424 */ /* 0x000fe200078e00ff */
[----:B------:R-:W-:Y:S01]  /*0290*/  UMOV UR7, 0x3ff00000 ;  /* 0x3ff0000000077882 */ /* 0x000fe20000000000 */
[----:B------:R-:W-:Y:S01]  /*02a0*/  IMAD.MOV.U32 R6, RZ, RZ, 0x1 ;  /* 0x00000001ff067424 */ /* 0x000fe200078e00ff */
[----:B------:R-:W-:Y:S02]  /*02b0*/  BSSY.RECONVERGENT B4, `(.L_x_5) ;  /* 0x0000022000047945 */ /* 0x000fe40003800200 */
[----:B------:R-:W-:Y:S03]  /*02c0*/  I2F.F64.U32 R18, R28 ;  /* 0x0000001c00127312 */ /* 0x000fe60000201800 */
[----:B0-----:R-:W-:-:S08]  /*02d0*/  DFMA R8, R6, -R22, UR6 ;  /* 0x0000000606087e2b */ /* 0x001fd00008000816 */
[----:B------:R-:W-:-:S08]  /*02e0*/  DFMA R8, R8, R8, R8 ;  /* 0x000000080808722b */ /* 0x000fd00000000008 */
[----:B------:R-:W-:-:S08]  /*02f0*/  DFMA R8, R6, R8, R6 ;  /* 0x000000080608722b */ /* 0x000fd00000000006 */
[----:B------:R-:W-:-:S08]  /*0300*/  DFMA R6, R8, -R22, 1 ;  /* 0x3ff000000806742b */ /* 0x000fd00000000816 */
[----:B------:R-:W-:Y:S01]  /*0310*/  DFMA R6, R8, R6, R8 ;  /* 0x000000060806722b */ /* 0x000fe20000000008 */
[----:B--2---:R-:W0:Y:S08]  /*0320*/  I2F.F64.U32 R42, R42 ;  /* 0x0000002a002a7312 */ /* 0x004e300000201800 */
[----:B---3--:R-:W1:Y:S01]  /*0330*/  I2F.F64.U32 R38, R38 ;  /* 0x0000002600267312 */ /* 0x008e620000201800 */
[----:B0-----:R-:W-:-:S07]  /*0340*/  DMUL R34, R42, 7.62939453125e-06 ;  /* 0x3ee000002a227828 */ /* 0x001fce0000000000 */
[----:B----4-:R-:W0:Y:S01]  /*0350*/  I2F.F64.U32 R32, R32 ;  /* 0x0000002000207312 */ /* 0x010e220000201800 */
[----:B-1----:R-:W-:-:S07]  /*0360*/  DMUL R40, R38, 7.62939453125e-06 ;  /* 0x3ee0000026287828 */ /* 0x002fce0000000000 */
[----:B------:R-:W1:Y:S01]  /*0370*/  FRND.F64.FLOOR R34, R34 ;  /* 0x0000002200227313 */ /* 0x000e620000305800 */
[----:B0-----:R-:W-:-:S07]  /*0380*/  DMUL R36, R32, 7.62939453125e-06 ;  /* 0x3ee0000020247828 */ /* 0x001fce0000000000 */
[----:B------:R-:W0:Y:S01]  /*0390*/  FRND.F64.FLOOR R40, R40 ;  /* 0x0000002800287313 */ /* 0x000e220000305800 */
[----:B-1----:R-:W-:-:S07]  /*03a0*/  DMUL R24, R34, R18 ;  /* 0x0000001222187228 */ /* 0x002fce0000000000 */
[----:B------:R-:W1:Y:S01]  /*03b0*/  FRND.F64.FLOOR R36, R36 ;  /* 0x0000002400247313 */ /* 0x000e620000305800 */
[----:B------:R-:W-:Y:S02]  /*03c0*/  DFMA R42, R34, -131072, R42 ;  /* 0xc1000000222a782b */ /* 0x000fe4000000002a */
[----:B------:R-:W-:Y:S01]  /*03d0*/  DMUL R8, R24, R6 ;  /* 0x0000000618087228 */ /* 0x000fe20000000000 */
[----:B------:R-:W-:Y:S01]  /*03e0*/  FSETP.GEU.AND P1, PT, |R25|, 6.5827683646048100446e-37, PT ;  /* 0x036000001900780b */ /* 0x000fe20003f2e200 */
[----:B0-----:R-:W-:-:S06]  /*03f0*/  DFMA R38, R40, -131072, R38 ;  /* 0xc10000002826782b */ /* 0x001fcc0000000026 */
[----:B------:R-:W-:Y:S02]  /*0400*/  DFMA R22, R8, -R22, R24 ;  /* 0x800000160816722b */ /* 0x000fe40000000018 */
[----:B-1----:R-:W-:-:S06]  /*0410*/  DFMA R32, R36, -131072, R32 ;  /* 0xc10000002420782b */ /* 0x002fcc0000000020 */
[----:B------:R-:W-:-:S10]  /*0420*/  DFMA R6, R6, R22, R8 ;  /* 0x000000160606722b */ /* 0x000fd40000000008 */
[----:B------:R-:W-:-:S05]  /*0430*/  FFMA R0, RZ, 29.999998092651367188, R7 ;  /* 0x41efffffff007823 */ /* 0x000fca0000000007 */
[----:B------:R-:W-:-:S13]  /*0440*/  FSETP.GT.AND P0, PT, |R0|, 1.469367938527859385e-39, PT ;  /* 0x001000000000780b */ /* 0x000fda0003f04200 */
[----:B------:R-:W-:Y:S05]  /*0450*/  @P0 BRA P1, `(.L_x_6) ;  /* 0x00000000001c0947 */ /* 0x000fea0000800000 */
[----:B------:R-:W-:Y:S01]  /*0460*/  IMAD.MOV.U32 R60, RZ, RZ, R24 ;  /* 0x000000ffff3c7224 */ /* 0x000fe200078e0018 */
[----:B------:R-:W-:Y:S01]  /*0470*/  MOV R61, R25 ;  /* 0x00000019003d7202 */ /* 0x000fe20000000f00 */
[----:B------:R-:W-:Y:S01]  /*0480*/  IMAD.MOV.U32 R58, RZ, RZ, -0x1a200000 ;  /* 0xe5e00000ff3a7424 */ /* 0x000fe200078e00ff */
[----:B------:R-:W-:Y:S01]  /*0490*/  MOV R0, 0x4c0 ;  /* 0x000004c000007802 */ /* 0x000fe20000000f00 */
[----:B------:R-:W-:-:S07]  /*04a0*/  IMAD.MOV.U32 R59, RZ, RZ, 0x41efffff ;  /* 0x41efffffff3b7424 */ /* 0x000fce00078e00ff */
[----:B------:R-:W-:Y:S05]  /*04b0*/  CALL.REL.NOINC `($__internal_0_$__cuda_sm20_div_rn_f64_full) ;  /* 0x0000021000247944 */ /* 0x000fea0003c00000 */
[----:B------:R-:W-:-:S07]  /*04c0*/  IMAD.MOV.U32 R7, RZ, RZ, R5 ;  /* 0x000000ffff077224 */ /* 0x000fce00078e0005 */
.L_x_6:
[----:B------:R-:W-:Y:S05]  /*04d0*/  BSYNC.RECONVERGENT B4 ;  /* 0x0000000000047941 */ /* 0x000fea0003800200 */
.L_x_5:
[----:B------:R-:W0:Y:S01]  /*04e0*/  MUFU.RCP64H R23, 4.29496524800000000000e+09 ;  /* 0x41efffff00177908 */ /* 0x000e220000001800 */
[----:B------:R-:W-:Y:S01]  /*04f0*/  IMAD.MOV.U32 R44, RZ, RZ, -0x1a200000 ;  /* 0xe5e00000ff2c7424 */ /* 0x000fe200078e00ff */
[----:B------:R-:W-:Y:S01]  /*0500*/  MOV R45, 0x41efffff ;  /* 0x41efffff002d7802 */ /* 0x000fe20000000f00 */
[----:B------:R-:W-:Y:S01]  /*0510*/  IMAD.MOV.U32 R22, RZ, RZ, 0x1 ;  /* 0x00000001ff167424 */ /* 0x000fe200078e00ff */
[----:B------:R-:W-:Y:S01]  /*0520*/  UMOV UR6, 0xe5e00000 ;  /* 0xe5e0000000067882 */ /* 0x000fe20000000000 */
[----:B------:R-:W-:Y:S01]  /*0530*/  UMOV UR7, 0x41efffff ;  /* 0x41efffff00077882 */ /* 0x000fe20000000000 */
[----:B------:R-:W-:Y:S03]  /*0540*/  BSSY.RECONVERGENT B4, `(.L_x_7) ;  /* 0x000001b000047945 */ /* 0x000fe60003800200 */
[----:B0-----:R-:W-:-:S08]  /*0550*/  DFMA R8, R22, -R44, 1 ;  /* 0x3ff000001608742b */ /* 0x001fd0000000082c */
[----:B------:R-:W-:-:S08]  /*0560*/  DFMA R8, R8, R8, R8 ;  /* 0x000000080808722b */ /* 0x000fd00000000008 */
[----:B------:R-:W-:Y:S02]  /*0570*/  DFMA R8, R22, R8, R22 ;  /* 0x000000081608722b */ /* 0x000fe40000000016 */
[----:B------:R-:W-:-:S06]  /*0580*/  DMUL R22, R42, R18 ;  /* 0x000000122a167228 */ /* 0x000fcc0000000000 */
[----:B------:R-:W-:-:S04]  /*0590*/  DFMA R26, R8, -R44, 1 ;  /* 0x3ff00000081a742b */ /* 0x000fc8000000082c */
[----:B------:R-:W-:-:S04]  /*05a0*/  FSETP.GEU.AND P2, PT, |R23|, 6.5827683646048100446e-37, PT ;  /* 0x036000001700780b */ /* 0x000fc80003f4e200 */
[----:B------:R-:W-:Y:S01]  /*05b0*/  DFMA R26, R8, R26, R8 ;  /* 0x0000001a081a722b */ /* 0x000fe20000000008 */
[----:B------:R-:W0:Y:S07]  /*05c0*/  FRND.F64.FLOOR R8, R6 ;  /* 0x0000000600087313 */ /* 0x000e2e0000305800 */
[----:B------:R-:W-:-:S08]  /*05d0*/  DMUL R28, R22, R26 ;  /* 0x0000001a161c7228 */ /* 0x000fd00000000000 */
[-C--:B------:R-:W-:Y:S02]  /*05e0*/  DFMA R30, R28, -R44.reuse, R22 ;  /* 0x8000002c1c1e722b */ /* 0x080fe40000000016 */
[----:B0-----:R-:W-:-:S06]  /*05f0*/  DFMA R8, R8, -R44, R24 ;  /* 0x8000002c0808722b */ /* 0x001fcc0000000018 */
[----:B------:R-:W-:Y:S02]  /*0600*/  DFMA R6, R26, R30, R28 ;  /* 0x0000001e1a06722b */ /* 0x000fe4000000001c */
[C---:B------:R-:W-:Y:S02]  /*0610*/  DADD R24, R8.reuse, UR6 ;  /* 0x0000000608187e29 */ /* 0x040fe40008000000 */
[----:B------:R-:W-:-:S06]  /*0620*/  DSETP.GEU.AND P0, PT, R8, RZ, PT ;  /* 0x000000ff0800722a */ /* 0x000fcc0003f0e000 */
[----:B------:R-:W-:Y:S02]  /*0630*/  FFMA R0, RZ, 29.999998092651367188, R7 ;  /* 0x41efffffff007823 */ /* 0x000fe40000000007 */
[----:B------:R-:W-:Y:S02]  /*0640*/  FSEL R24, R24, R8, !P0 ;  /* 0x0000000818187208 */ /* 0x000fe40004000000 */
[----:B------:R-:W-:Y:S02]  /*0650*/  FSEL R25, R25, R9, !P0 ;  /* 0x0000000919197208 */ /* 0x000fe40004000000 */
[----:B------:R-:W-:-:S13]  /*0660*/  FSETP.GT.AND P1, PT, |R0|, 1.469367938527859385e-39, PT ;  /* 0x001000000000780b */ /* 0x000fda0003f24200 */
[----:B------:R-:W-:Y:S05]  /*0670*/  @P1 BRA P2, `(.L_x_8) ;  /* 0x00000000001c1947 */ /* 0x000fea0001000000 */
[----:B------:R-:W-:Y:S01]  /*0680*/  IMAD.MOV.U32 R60, RZ, RZ, R22 ;  /* 0x000000ffff3c7224 */ /* 0x000fe200078e0016 */
[----:B------:R-:W-:Y:S01]  /*0690*/  MOV R59, 0x41efffff ;  /* 0x41efffff003b7802 */ /* 0x000fe20000000f00 */
[----:B------:R-:W-:Y:S01]  /*06a0*/  IMAD.MOV.U32 R61, RZ, RZ, R23 ;  /* 0x000000ffff3d7224 */ /* 0x000fe200078e0017 */
[----:B------:R-:W-:Y:S01]  /*06b0*/  MOV R0, 0x6e0 ;  /* 0x000006e000007802 */ /* 0x000fe20000000f00 */
[----:B------:R-:W-:-:S07]  /*06c0*/  IMAD.MOV.U32 R58, RZ, RZ, -0x1a200000 ;  /* 0xe5e00000ff3a7424 */ /* 0x000fce00078e00ff */
[----:B------:R-:W-:Y:S05]  /*06d0*/  CALL.REL.NOINC `($__internal_0_$__cuda_sm20_div_rn_f64_full) ;  /* 0x0000020c009c7944 */ /* 0x000fea0003c00000 */
[----:B------:R-:W-:-:S07]  /*06e0*/  IMAD.MOV.U32 R7, RZ, RZ, R5 ;  /* 0x000000ffff077224 */ /* 0x000fce00078e0005 */
.L_x_8:
[----:B------:R-:W-:Y:S05]  /*06f0*/  BSYNC.RECONVERGENT B4 ;  /* 0x0000000000047941 */ /* 0x000fea0003800200 */
.L_x_7:
[----:B------:R-:W0:Y:S01]  /*0700*/  MUFU.RCP64H R29, 4.29496524800000000000e+09 ;  /* 0x41efffff001d7908 */ /* 0x000e220000001800 */
[----:B------:R-:W-:Y:S01]  /*0710*/  IMAD.MOV.U32 R26, RZ, RZ, -0x1a200000 ;  /* 0xe5e00000ff1a7424 */ /* 0x000fe200078e00ff */
[----:B------:R-:W-:Y:S01]  /*0720*/  UMOV UR6, 0xe5e00000 ;  /* 0xe5e0000000067882 */ /* 0x000fe20000000000 */
[----:B------:R-:W-:Y:S01]  /*0730*/  IMAD.MOV.U32 R27, RZ, RZ, 0x41efffff ;  /* 0x41efffffff1b7424 */ /* 0x000fe200078e00ff */
[----:B------:R-:W-:Y:S01]  /*0740*/  UMOV UR7, 0x41efffff ;  /* 0x41efffff00077882 */ /* 0x000fe20000000000 */
[----:B------:R-:W-:Y:S01]  /*0750*/  IMAD.MOV.U32 R28, RZ, RZ, 0x1 ;  /* 0x00000001ff1c7424 */ /* 0x000fe200078e00ff */
[----:B------:R-:W-:Y:S02]  /*0760*/  BSSY.RECONVERGENT B4, `(.L_x_9) ;  /* 0x000001b000047945 */ /* 0x000fe40003800200 */
[----:B------:R-:W1:Y:S03]  /*0770*/  FRND.F64.FLOOR R6, R6 ;  /* 0x0000000600067313 */ /* 0x000e660000305800 */
[----:B0-----:R-:W-:-:S02]  /*0780*/  DFMA R8, R28, -R26, 1 ;  /* 0x3ff000001c08742b */ /* 0x001fc4000000081a */
[----:B-1----:R-:W-:-:S06]  /*0790*/  DFMA R22, R6, -R26, R22 ;  /* 0x8000001a0616722b */ /* 0x002fcc0000000016 */
[----:B------:R-:W-:Y:S02]  /*07a0*/  DFMA R30, R8, R8, R8 ;  /* 0x00000008081e722b */ /* 0x000fe40000000008 */
[----:B------:R-:W-:-:S06]  /*07b0*/  DADD R8, R22, UR6 ;  /* 0x0000000616087e29 */ /* 0x000fcc0008000000 */
[----:B------:R-:W-:Y:S02]  /*07c0*/  DFMA R30, R28, R30, R28 ;  /* 0x0000001e1c1e722b */ /* 0x000fe4000000001c */
[----:B------:R-:W-:-:S06]  /*07d0*/  DSETP.GEU.AND P0, PT, R22, RZ, PT ;  /* 0x000000ff1600722a */ /* 0x000fcc0003f0e000 */
[----:B------:R-:W-:Y:S01]  /*07e0*/  DFMA R6, R30, -R26, 1 ;  /* 0x3ff000001e06742b */ /* 0x000fe2000000081a */
[----:B------:R-:W-:Y:S02]  /*07f0*/  FSEL R8, R8, R22, !P0 ;  /* 0x0000001608087208 */ /* 0x000fe40004000000 */
[----:B------:R-:W-:-:S05]  /*0800*/  FSEL R9, R9, R23, !P0 ;  /* 0x0000001709097208 */ /* 0x000fca0004000000 */
[----:B------:R-:W-:Y:S02]  /*0810*/  DFMA R30, R30, R6, R30 ;  /* 0x000000061e1e722b */ /* 0x000fe4000000001e */
[----:B------:R-:W-:-:S08]  /*0820*/  DFMA R24, R24, 131072, R8 ;  /* 0x410000001818782b */ /* 0x000fd00000000008 */
[----:B------:R-:W-:Y:S02]  /*0830*/  DMUL R6, R30, R24 ;  /* 0x000000181e067228 */ /* 0x000fe40000000000 */
[----:B------:R-:W-:-:S06]  /*0840*/  FSETP.GEU.AND P1, PT, |R25|, 6.5827683646048100446e-37, PT ;  /* 0x036000001900780b */ /* 0x000fcc0003f2e200 */
[----:B------:R-:W-:-:S08]  /*0850*/  DFMA R8, R6, -R26, R24 ;  /* 0x8000001a0608722b */ /* 0x000fd00000000018 */
[----:B------:R-:W-:-:S10]  /*0860*/  DFMA R6, R30, R8, R6 ;  /* 0x000000081e06722b */ /* 0x000fd40000000006 */
[----:B------:R-:W-:-:S05]  /*0870*/  FFMA R0, RZ, 29.999998092651367188, R7 ;  /* 0x41efffffff007823 */ /* 0x000fca0000000007 */
[----:B------:R-:W-:-:S13]  /*0880*/  FSETP.GT.AND P0, PT, |R0|, 1.469367938527859385e-39, PT ;  /* 0x001000000000780b */ /* 0x000fda0003f04200 */
[----:B------:R-:W-:Y:S05]  /*0890*/  @P0 BRA P1, `(.L_x_10) ;  /* 0x00000000001c0947 */ /* 0x000fea0000800000 */
[----:B------:R-:W-:Y:S01]  /*08a0*/  MOV R60, R24 ;  /* 0x00000018003c7202 */ /* 0x000fe20000000f00 */
[----:B------:R-:W-:Y:S01]  /*08b0*/  IMAD.MOV.U32 R61, RZ, RZ, R25 ;  /* 0x000000ffff3d7224 */ /* 0x000fe200078e0019 */
[----:B------:R-:W-:Y:S01]  /*08c0*/  MOV R0, 0x900 ;  /* 0x0000090000007802 */ /* 0x000fe20000000f00 */
[----:B------:R-:W-:Y:S02]  /*08d0*/  IMAD.MOV.U32 R58, RZ, RZ, -0x1a200000 ;  /* 0xe5e00000ff3a7424 */ /* 0x000fe400078e00ff */
[----:B------:R-:W-:-:S07]  /*08e0*/  IMAD.MOV.U32 R59, RZ, RZ, 0x41efffff ;  /* 0x41efffffff3b7424 */ /* 0x000fce00078e00ff */
[----:B------:R-:W-:Y:S05]  /*08f0*/  CALL.REL.NOINC `($__internal_0_$__cuda_sm20_div_rn_f64_full) ;  /* 0x0000020c00147944 */ /* 0x000fea0003c00000 */
[----:B------:R-:W-:-:S07]  /*0900*/  IMAD.MOV.U32 R7, RZ, RZ, R5 ;  /* 0x000000ffff077224 */ /* 0x000fce00078e0005 */
.L_x_10:
[----:B------:R-:W-:Y:S05]  /*0910*/  BSYNC.RECONVERGENT B4 ;  /* 0x0000000000047941 */ /* 0x000fea0003800200 */
.L_x_9:
[----:B------:R-:W0:Y:S01]  /*0920*/  MUFU.RCP64H R9, 4.29496524800000000000e+09 ;  /* 0x41efffff00097908 */ /* 0x000e220000001800 */
[----:B------:R-:W-:Y:S01]  /*0930*/  MOV R30, 0xe5e00000 ;  /* 0xe5e00000001e7802 */ /* 0x000fe20000000f00 */
[----:B------:R-:W-:Y:S01]  /*0940*/  IMAD.MOV.U32 R31, RZ, RZ, 0x41efffff ;  /* 0x41efffffff1f7424 */ /* 0x000fe200078e00ff */
[----:B------:R-:W-:Y:S01]  /*0950*/  UMOV UR6, 0xe5e00000 ;  /* 0xe5e0000000067882 */ /* 0x000fe20000000000 */
[----:B------:R-:W-:Y:S01]  /*0960*/  IMAD.MOV.U32 R8, RZ, RZ, 0x1 ;  /* 0x00000001ff087424 */ /* 0x000fe200078e00ff */
[----:B------:R-:W-:Y:S01]  /*0970*/  UMOV UR7, 0x41efffff ;  /* 0x41efffff00077882 */ /* 0x000fe20000000000 */
[----:B------:R-:W-:Y:S02]  /*0980*/  BSSY.RECONVERGENT B4, `(.L_x_11) ;  /* 0x0000020000047945 */ /* 0x000fe40003800200 */
[----:B------:R-:W1:Y:S02]  /*0990*/  FRND.F64.FLOOR R6, R6 ;  /* 0x0000000600067313 */ /* 0x000e640000305800 */
[----:B0-----:R-:W-:-:S02]  /*09a0*/  DFMA R22, R8, -R30, 1 ;  /* 0x3ff000000816742b */ /* 0x001fc4000000081e */
[----:B-1----:R-:W-:-:S06]  /*09b0*/  DFMA R24, R6, -R30, R24 ;  /* 0x8000001e0618722b */ /* 0x002fcc0000000018 */
[----:B------:R-:W-:Y:S02]  /*09c0*/  DFMA R26, R22, R22, R22 ;  /* 0x00000016161a722b */ /* 0x000fe40000000016 */
[----:B------:R-:W0:Y:S01]  /*09d0*/  I2F.F64.U32 R22, R4 ;  /* 0x0000000400167312 */ /* 0x000e220000201800 */
[----:B------:R-:W-:-:S05]  /*09e0*/  DSETP.GEU.AND P0, PT, R24, RZ, PT ;  /* 0x000000ff1800722a */ /* 0x000fca0003f0e000 */
[----:B------:R-:W-:-:S08]  /*09f0*/  DFMA R8, R8, R26, R8 ;  /* 0x0000001a0808722b */ /* 0x000fd00000000008 */
[----:B------:R-:W-:Y:S02]  /*0a00*/  DFMA R28, R8, -R30, 1 ;  /* 0x3ff00000081c742b */ /* 0x000fe4000000081e */
[----:B0-----:R-:W-:-:S06]  /*0a10*/  DMUL R26, R40, R22 ;  /* 0x00000016281a7228 */ /* 0x001fcc0000000000 */
[----:B------:R-:W-:Y:S02]  /*0a20*/  DFMA R44, R8, R28, R8 ;  /* 0x0000001c082c722b */ /* 0x000fe40000000008 */
[----:B------:R-:W-:Y:S02]  /*0a30*/  DADD R8, R24, UR6 ;  /* 0x0000000618087e29 */ /* 0x000fe40008000000 */
[----:B------:R-:W-:-:S04]  /*0a40*/  FSETP.GEU.AND P2, PT, |R27|, 6.5827683646048100446e-37, PT ;  /* 0x036000001b00780b */ /* 0x000fc80003f4e200 */
[----:B------:R-:W-:-:S04]  /*0a50*/  DMUL R28, R44, R26 ;  /* 0x0000001a2c1c7228 */ /* 0x000fc80000000000 */
[----:B------:R-:W-:Y:S02]  /*0a60*/  FSEL R8, R8, R24, !P0 ;  /* 0x0000001808087208 */ /* 0x000fe40004000000 */
[----:B------:R-:W-:Y:S02]  /*0a70*/  FSEL R9, R9, R25, !P0 ;  /* 0x0000001909097208 */ /* 0x000fe40004000000 */
[----:B------:R-:W-:-:S04]  /*0a80*/  DFMA R30, R28, -R30, R26 ;  /* 0x8000001e1c1e722b */ /* 0x000fc8000000001a */
[C---:B------:R-:W-:Y:S02]  /*0a90*/  DADD R6, R8.reuse, UR6 ;  /* 0x0000000608067e29 */ /* 0x040fe40008000000 */
[----:B------:R-:W-:Y:S02]  /*0aa0*/  DSETP.GEU.AND P0, PT, R8, RZ, PT ;  /* 0x000000ff0800722a */ /* 0x000fe40003f0e000 */
[----:B------:R-:W-:-:S06]  /*0ab0*/  DFMA R4, R44, R30, R28 ;  /* 0x0000001e2c04722b */ /* 0x000fcc000000001c */
[----:B------:R-:W-:Y:S02]  /*0ac0*/  FSEL R28, R6, R8, !P0 ;  /* 0x00000008061c7208 */ /* 0x000fe40004000000 */
[----:B------:R-:W-:Y:S02]  /*0ad0*/  FSEL R29, R7, R9, !P0 ;  /* 0x00000009071d7208 */ /* 0x000fe40004000000 */
[----:B------:R-:W-:-:S05]  /*0ae0*/  FFMA R0, RZ, 29.999998092651367188, R5 ;  /* 0x41efffffff007823 */ /* 0x000fca0000000005 */
[----:B------:R-:W-:-:S13]  /*0af0*/  FSETP.GT.AND P1, PT, |R0|, 1.469367938527859385e-39, PT ;  /* 0x001000000000780b */ /* 0x000fda0003f24200 */
[----:B------:R-:W-:Y:S05]  /*0b00*/  @P1 BRA P2, `(.L_x_12) ;  /* 0x00000000001c1947 */ /* 0x000fea0001000000 */
[----:B------:R-:W-:Y:S01]  /*0b10*/  IMAD.MOV.U32 R60, RZ, RZ, R26 ;  /* 0x000000ffff3c7224 */ /* 0x000fe200078e001a */
[----:B------:R-:W-:Y:S01]  /*0b20*/  MOV R58, 0xe5e00000 ;  /* 0xe5e00000003a7802 */ /* 0x000fe20000000f00 */
[----:B------:R-:W-:Y:S01]  /*0b30*/  IMAD.MOV.U32 R61, RZ, RZ, R27 ;  /* 0x000000ffff3d7224 */ /* 0x000fe200078e001b */
[----:B------:R-:W-:Y:S01]  /*0b40*/  MOV R0, 0xb70 ;  /* 0x00000b7000007802 */ /* 0x000fe20000000f00 */
[----:B------:R-:W-:-:S07]  /*0b50*/  IMAD.MOV.U32 R59, RZ, RZ, 0x41efffff ;  /* 0x41efffffff3b7424 */ /* 0x000fce00078e00ff */
[----:B------:R-:W-:Y:S05]  /*0b60*/  CALL.REL.NOINC `($__internal_0_$__cuda_sm20_div_rn_f64_full) ;  /* 0x0000020800787944 */ /* 0x000fea0003c00000 */
[----:B------:R-:W-:-:S07]  /*0b70*/  IMAD.MOV.U32 R4, RZ, RZ, R6 ;  /* 0x000000ffff047224 */ /* 0x000fce00078e0006 */
.L_x_12:
[----:B------:R-:W-:Y:S05]  /*0b80*/  BSYNC.RECONVERGENT B4 ;  /* 0x0000000000047941 */ /* 0x000fea0003800200 */
.L_x_11:
[----:B------:R-:W0:Y:S01]  /*0b90*/  MUFU.RCP64H R7, 4.29496524800000000000e+09 ;  /* 0x41efffff00077908 */ /* 0x000e220000001800 */
[----:B------:R-:W-:Y:S01]  /*0ba0*/  IMAD.MOV.U32 R30, RZ, RZ, -0x1a200000 ;  /* 0xe5e00000ff1e7424 */ /* 0x000fe200078e00ff */
[----:B------:R-:W-:Y:S01]  /*0bb0*/  MOV R6, 0x1 ;  /* 0x0000000100067802 */ /* 0x000fe20000000f00 */
[----:B------:R-:W-:Y:S01]  /*0bc0*/  IMAD.MOV.U32 R31, RZ, RZ, 0x41efffff ;  /* 0x41efffffff1f7424 */ /* 0x000fe200078e00ff */
[----:B------:R-:W-:Y:S01]  /*0bd0*/  DMUL R24, R38, R22 ;  /* 0x0000001626187228 */ /* 0x000fe20000000000 */
[----:B------:R-:W-:Y:S01]  /*0be0*/  UMOV UR6, 0xe5e00000 ;  /* 0xe5e0000000067882 */ /* 0x000fe20000000000 */
[----:B------:R-:W-:Y:S01]  /*0bf0*/  UMOV UR7, 0x41efffff ;  /* 0x41efffff00077882 */ /* 0x000fe20000000000 */
[----:B------:R-:W-:Y:S01]  /*0c00*/  BSSY.RECONVERGENT B4, `(.L_x_13) ;  /* 0x000001a000047945 */ /* 0x000fe20003800200 */
[----:B------:R-:W1:Y:S06]  /*0c10*/  FRND.F64.FLOOR R4, R4 ;  /* 0x0000000400047313 */ /* 0x000e6c0000305800 */
[----:B------:R-:W-:Y:S01]  /*0c20*/  FSETP.GEU.AND P2, PT, |R25|, 6.5827683646048100446e-37, PT ;  /* 0x036000001900780b */ /* 0x000fe20003f4e200 */
[----:B0-----:R-:W-:-:S02]  /*0c30*/  DFMA R8, R6, -R30, 1 ;  /* 0x3ff000000608742b */ /* 0x001fc4000000081e */
[----:B-1----:R-:W-:-:S06]  /*0c40*/  DFMA R26, R4, -R30, R26 ;  /* 0x8000001e041a722b */ /* 0x002fcc000000001a */
[----:B------:R-:W-:Y:S02]  /*0c50*/  DFMA R8, R8, R8, R8 ;  /* 0x000000080808722b */ /* 0x000fe40000000008 */
[----:B------:R-:W-:-:S06]  /*0c60*/  DSETP.GEU.AND P0, PT, R26, RZ, PT ;  /* 0x000000ff1a00722a */ /* 0x000fcc0003f0e000 */
[----:B------:R-:W-:-:S08]  /*0c70*/  DFMA R8, R6, R8, R6 ;  /* 0x000000080608722b */ /* 0x000fd00000000006 */
[----:B------:R-:W-:-:S08]  /*0c80*/  DFMA R6, R8, -R30, 1 ;  /* 0x3ff000000806742b */ /* 0x000fd0000000081e */
[----:B------:R-:W-:-:S08]  /*0c90*/  DFMA R44, R8, R6, R8 ;  /* 0x00000006082c722b */ /* 0x000fd00000000008 */
[----:B------:R-:W-:-:S08]  /*0ca0*/  DMUL R6, R44, R24 ;  /* 0x000000182c067228 */ /* 0x000fd00000000000 */
[----:B------:R-:W-:-:S08]  /*0cb0*/  DFMA R8, R6, -R30, R24 ;  /* 0x8000001e0608722b */ /* 0x000fd00000000018 */
[----:B------:R-:W-:Y:S02]  /*0cc0*/  DFMA R6, R44, R8, R6 ;  /* 0x000000082c06722b */ /* 0x000fe40000000006 */
[----:B------:R-:W-:-:S08]  /*0cd0*/  DADD R8, R26, UR6 ;  /* 0x000000061a087e29 */ /* 0x000fd00008000000 */
[----:B------:R-:W-:Y:S02]  /*0ce0*/  FFMA R0, RZ, 29.999998092651367188, R7 ;  /* 0x41efffffff007823 */ /* 0x000fe40000000007 */
[----:B------:R-:W-:Y:S02]  /*0cf0*/  FSEL R26, R8, R26, !P0 ;  /* 0x0000001a081a7208 */ /* 0x000fe40004000000 */
[----:B------:R-:W-:Y:S02]  /*0d00*/  FSEL R27, R9, R27, !P0 ;  /* 0x0000001b091b7208 */ /* 0x000fe40004000000 */
[----:B------:R-:W-:-:S13]  /*0d10*/  FSETP.GT.AND P1, PT, |R0|, 1.469367938527859385e-39, PT ;  /* 0x001000000000780b */ /* 0x000fda0003f24200 */
[----:B------:R-:W-:Y:S05]  /*0d20*/  @P1 BRA P2, `(.L_x_14) ;  /* 0x00000000001c1947 */ /* 0x000fea0001000000 */
[----:B------:R-:W-:Y:S01]  /*0d30*/  IMAD.MOV.U32 R60, RZ, RZ, R24 ;  /* 0x000000ffff3c7224 */ /* 0x000fe200078e0018 */
[----:B------:R-:W-:Y:S01]  /*0d40*/  MOV R0, 0xd90 ;  /* 0x00000d9000007802 */ /* 0x000fe20000000f00 */
[----:B------:R-:W-:Y:S02]  /*0d50*/  IMAD.MOV.U32 R61, RZ, RZ, R25 ;  /* 0x000000ffff3d7224 */ /* 0x000fe400078e0019 */
[----:B------:R-:W-:Y:S02]  /*0d60*/  IMAD.MOV.U32 R58, RZ, RZ, -0x1a200000 ;  /* 0xe5e00000ff3a7424 */ /* 0x000fe400078e00ff */
[----:B------:R-:W-:-:S07]  /*0d70*/  IMAD.MOV.U32 R59, RZ, RZ, 0x41efffff ;  /* 0x41efffffff3b7424 */ /* 0x000fce00078e00ff */
[----:B------:R-:W-:Y:S05]  /*0d80*/  CALL.REL.NOINC `($__internal_0_$__cuda_sm20_div_rn_f64_full) ;  /* 0x0000020400f07944 */ /* 0x000fea0003c00000 */
[----:B------:R-:W-:-:S07]  /*0d90*/  MOV R7, R5 ;  /* 0x0000000500077202 */ /* 0x000fce0000000f00 */
.L_x_14:
[----:B------:R-:W-:Y:S05]  /*0da0*/  BSYNC.RECONVERGENT B4 ;  /* 0x0000000000047941 */ /* 0x000fea0003800200 */
.L_x_13:
        /* <DEDUP_REMOVED lines=33> */
.L_x_16:
[----:B------:R-:W-:Y:S05]  /*0fc0*/  BSYNC.RECONVERGENT B4 ;  /* 0x0000000000047941 */ /* 0x000fea0003800200 */
.L_x_15:
[----:B------:R-:W0:Y:S01]  /*0fd0*/  MUFU.RCP64H R5, 4.29496524800000000000e+09 ;  /* 0x41efffff00057908 */ /* 0x000e220000001800 */
[----:B------:R-:W-:Y:S01]  /*0fe0*/  IMAD.MOV.U32 R44, RZ, RZ, -0x1a200000 ;  /* 0xe5e00000ff2c7424 */ /* 0x000fe200078e00ff */
[----:B------:R-:W-:Y:S01]  /*0ff0*/  MOV R45, 0x41efffff ;  /* 0x41efffff002d7802 */ /* 0x000fe20000000f00 */
[----:B------:R-:W-:Y:S01]  /*1000*/  IMAD.MOV.U32 R4, RZ, RZ, 0x1 ;  /* 0x00000001ff047424 */ /* 0x000fe200078e00ff */
[----:B------:R-:W-:Y:S01]  /*1010*/  UMOV UR6, 0xe5e00000 ;  /* 0xe5e0000000067882 */ /* 0x000fe20000000000 */
[----:B------:R-:W-:Y:S01]  /*1020*/  UMOV UR7, 0x41efffff ;  /* 0x41efffff00077882 */ /* 0x000fe20000000000 */
[----:B------:R-:W-:Y:S02]  /*1030*/  BSSY.RECONVERGENT B4, `(.L_x_17) ;  /* 0x0000021000047945 */ /* 0x000fe40003800200 */
[----:B------:R-:W1:Y:S08]  /*1040*/  I2F.F64.U32 R24, R14 ;  /* 0x0000000e00187312 */ /* 0x000e700000201800 */
[----:B------:R-:W2:Y:S01]  /*1050*/  FRND.F64.FLOOR R6, R6 ;  /* 0x0000000600067313 */ /* 0x000ea20000305800 */
[----:B0-----:R-:W-:-:S02]  /*1060*/  DFMA R8, R4, -R44, 1 ;  /* 0x3ff000000408742b */ /* 0x001fc4000000082c */
[----:B-1----:R-:W-:-:S06]  /*1070*/  DMUL R30, R36, R24 ;  /* 0x00000018241e7228 */ /* 0x002fcc0000000000 */
[----:B------:R-:W-:Y:S02]  /*1080*/  DFMA R8, R8, R8, R8 ;  /* 0x000000080808722b */ /* 0x000fe40000000008 */
[----:B--2---:R-:W-:-:S06]  /*1090*/  DFMA R26, R6, -R44, R26 ;  /* 0x8000002c061a722b */ /* 0x004fcc000000001a */
[----:B------:R-:W-:Y:S01]  /*10a0*/  DFMA R8, R4, R8, R4 ;  /* 0x000000080408722b */ /* 0x000fe20000000004 */
[----:B------:R-:W-:Y:S01]  /*10b0*/  FSETP.GEU.AND P1, PT, |R31|, 6.5827683646048100446e-37, PT ;  /* 0x036000001f00780b */ /* 0x000fe20003f2e200 */
[----:B------:R-:W-:-:S06]  /*10c0*/  DSETP.GEU.AND P0, PT, R26, RZ, PT ;  /* 0x000000ff1a00722a */ /* 0x000fcc0003f0e000 */
[----:B------:R-:W-:-:S08]  /*10d0*/  DFMA R4, R8, -R44, 1 ;  /* 0x3ff000000804742b */ /* 0x000fd0000000082c */
[----:B------:R-:W-:Y:S02]  /*10e0*/  DFMA R46, R8, R4, R8 ;  /* 0x00000004082e722b */ /* 0x000fe40000000008 */
[----:B------:R-:W-:-:S06]  /*10f0*/  DADD R4, R26, UR6 ;  /* 0x000000061a047e29 */ /* 0x000fcc0008000000 */
        /* <DEDUP_REMOVED lines=9> */
[----:B------:R-:W-:-:S04]  /*1190*/  FFMA R0, RZ, 29.999998092651367188, R7 ;  /* 0x41efffffff007823 */ /* 0x000fc80000000007 */
[----:B------:R-:W-:Y:S01]  /*11a0*/  DADD R28, R28, R4 ;  /* 0x000000001c1c7229 */ /* 0x000fe20000000004 */
        /* <DEDUP_REMOVED lines=9> */
.L_x_18:
[----:B------:R-:W-:Y:S05]  /*1240*/  BSYNC.RECONVERGENT B4 ;  /* 0x0000000000047941 */ /* 0x000fea0003800200 */
.L_x_17:
[----:B------:R-:W0:Y:S01]  /*1250*/  MUFU.RCP64H R5, 4.29496524800000000000e+09 ;  /* 0x41efffff00057908 */ /* 0x000e220000001800 */
[----:B------:R-:W-:Y:S01]  /*1260*/  IMAD.MOV.U32 R44, RZ, RZ, -0x1a200000 ;  /* 0xe5e00000ff2c7424 */ /* 0x000fe200078e00ff */
[----:B------:R-:W-:Y:S01]  /*1270*/  DMUL R26, R32, R24 ;  /* 0x00000018201a7228 */ /* 0x000fe20000000000 */
[----:B------:R-:W-:Y:S01]  /*1280*/  IMAD.MOV.U32 R45, RZ, RZ, 0x41efffff ;  /* 0x41efffffff2d7424 */ /* 0x000fe200078e00ff */
[----:B------:R-:W-:Y:S01]  /*1290*/  UMOV UR6, 0xe5e00000 ;  /* 0xe5e0000000067882 */ /* 0x000fe20000000000 */
[----:B------:R-:W-:Y:S01]  /*12a0*/  IMAD.MOV.U32 R4, RZ, RZ, 0x1 ;  /* 0x00000001ff047424 */ /* 0x000fe200078e00ff */
[----:B------:R-:W-:Y:S01]  /*12b0*/  UMOV UR7, 0x41efffff ;  /* 0x41efffff00077882 */ /* 0x000fe20000000000 */
[----:B------:R-:W-:Y:S01]  /*12c0*/  BSSY.RECONVERGENT B4, `(.L_x_19) ;  /* 0x000001a000047945 */ /* 0x000fe20003800200 */
[----:B------:R-:W1:Y:S04]  /*12d0*/  FRND.F64.FLOOR R6, R6 ;  /* 0x0000000600067313 */ /* 0x000e680000305800 */
        /* <DEDUP_REMOVED lines=24> */
.L_x_20:
[----:B------:R-:W-:Y:S05]  /*1460*/  BSYNC.RECONVERGENT B4 ;  /* 0x0000000000047941 */ /* 0x000fea0003800200 */
.L_x_19:
        /* <DEDUP_REMOVED lines=33> */
.L_x_22:
[----:B------:R-:W-:Y:S05]  /*1680*/  BSYNC.RECONVERGENT B4 ;  /* 0x0000000000047941 */ /* 0x000fea0003800200 */
.L_x_21:
[----:B------:R-:W0:Y:S01]  /*1690*/  FRND.F64.FLOOR R6, R6 ;  /* 0x0000000600067313 */ /* 0x000e220000305800 */
[----:B------:R-:W-:Y:S02]  /*16a0*/  IMAD.MOV.U32 R26, RZ, RZ, -0x1a200000 ;  /* 0xe5e00000ff1a7424 */ /* 0x000fe400078e00ff */
[----:B------:R-:W-:Y:S02]  /*16b0*/  HFMA2 R44, -RZ, RZ, 0, 5.9604644775390625e-08 ;  /* 0x00000001ff2c7431 */ /* 0x000fe400000001ff */
[----:B------:R-:W-:Y:S01]  /*16c0*/  IMAD.MOV.U32 R27, RZ, RZ, 0x41efffff ;  /* 0x41efffffff1b7424 */ /* 0x000fe200078e00ff */
[----:B------:R-:W-:Y:S01]  /*16d0*/  UMOV UR6, 0xe5e00000 ;  /* 0xe5e0000000067882 */ /* 0x000fe20000000000 */
[----:B------:R-:W-:Y:S01]  /*16e0*/  UMOV UR7, 0x41efffff ;  /* 0x41efffff00077882 */ /* 0x000fe20000000000 */
[----:B------:R-:W-:Y:S01]  /*16f0*/  BSSY.RECONVERGENT B4, `(.L_x_23) ;  /* 0x000001f000047945 */ /* 0x000fe20003800200 */
[----:B------:R-:W1:Y:S02]  /*1700*/  MUFU.RCP64H R45, 4.29496524800000000000e+09 ;  /* 0x41efffff002d7908 */ /* 0x000e640000001800 */
[----:B0-----:R-:W-:-:S08]  /*1710*/  DFMA R30, R6, -R26, R30 ;  /* 0x8000001a061e722b */ /* 0x001fd0000000001e */
[----:B------:R-:W-:Y:S02]  /*1720*/  DADD R4, R30, UR6 ;  /* 0x000000061e047e29 */ /* 0x000fe40008000000 */
[----:B-1----:R-:W-:Y:S02]  /*1730*/  DFMA R8, R44, -R26, 1 ;  /* 0x3ff000002c08742b */ /* 0x002fe4000000081a */
[----:B------:R-:W-:-:S06]  /*1740*/  DSETP.GEU.AND P0, PT, R30, RZ, PT ;  /* 0x000000ff1e00722a */ /* 0x000fcc0003f0e000 */
[----:B------:R-:W-:Y:S01]  /*1750*/  DFMA R46, R8, R8, R8 ;  /* 0x00000008082e722b */ /* 0x000fe20000000008 */
[----:B------:R-:W-:Y:S02]  /*1760*/  FSEL R8, R4, R30, !P0 ;  /* 0x0000001e04087208 */ /* 0x000fe40004000000 */
[----:B------:R-:W-:-:S05]  /*1770*/  FSEL R9, R5, R31, !P0 ;  /* 0x0000001f05097208 */ /* 0x000fca0004000000 */
[----:B------:R-:W-:Y:S02]  /*1780*/  DFMA R46, R44, R46, R44 ;  /* 0x0000002e2c2e722b */ /* 0x000fe4000000002c */
[C---:B------:R-:W-:Y:S02]  /*1790*/  DADD R4, R8.reuse, UR6 ;  /* 0x0000000608047e29 */ /* 0x040fe40008000000 */
[----:B------:R-:W-:-:S04]  /*17a0*/  DSETP.GEU.AND P0, PT, R8, RZ, PT ;  /* 0x000000ff0800722a */ /* 0x000fc80003f0e000 */
[----:B------:R-:W-:-:S04]  /*17b0*/  DFMA R6, R46, -R26, 1 ;  /* 0x3ff000002e06742b */ /* 0x000fc8000000081a */
[----:B------:R-:W-:Y:S02]  /*17c0*/  FSEL R4, R4, R8, !P0 ;  /* 0x0000000804047208 */ /* 0x000fe40004000000 */
[----:B------:R-:W-:Y:S02]  /*17d0*/  FSEL R5, R5, R9, !P0 ;  /* 0x0000000905057208 */ /* 0x000fe40004000000 */
[----:B------:R-:W-:-:S04]  /*17e0*/  DFMA R46, R46, R6, R46 ;  /* 0x000000062e2e722b */ /* 0x000fc8000000002e */
[----:B------:R-:W-:-:S08]  /*17f0*/  DADD R28, R28, R4 ;  /* 0x000000001c1c7229 */ /* 0x000fd00000000004 */
        /* <DEDUP_REMOVED lines=14> */
.L_x_24:
[----:B------:R-:W-:Y:S05]  /*18e0*/  BSYNC.RECONVERGENT B4 ;  /* 0x0000000000047941 */ /* 0x000fea0003800200 */
.L_x_23:
[----:B------:R-:W0:Y:S01]  /*18f0*/  MUFU.RCP64H R5, 4.29496524800000000000e+09 ;  /* 0x41efffff00057908 */ /* 0x000e220000001800 */
[----:B------:R-:W-:Y:S01]  /*1900*/  IMAD.MOV.U32 R30, RZ, RZ, -0x1a200000 ;  /* 0xe5e00000ff1e7424 */ /* 0x000fe200078e00ff */
[----:B------:R-:W-:Y:S01]  /*1910*/  UMOV UR6, 0xe5e00000 ;  /* 0xe5e0000000067882 */ /* 0x000fe20000000000 */
[----:B------:R-:W-:Y:S01]  /*1920*/  IMAD.MOV.U32 R31, RZ, RZ, 0x41efffff ;  /* 0x41efffffff1f7424 */ /* 0x000fe200078e00ff */
[----:B------:R-:W-:Y:S01]  /*1930*/  UMOV UR7, 0x41efffff ;  /* 0x41efffff00077882 */ /* 0x000fe20000000000 */
[----:B------:R-:W-:Y:S01]  /*1940*/  IMAD.MOV.U32 R4, RZ, RZ, 0x1 ;  /* 0x00000001ff047424 */ /* 0x000fe200078e00ff */
        /* <DEDUP_REMOVED lines=28> */
.L_x_26:
[----:B------:R-:W-:Y:S05]  /*1b10*/  BSYNC.RECONVERGENT B4 ;  /* 0x0000000000047941 */ /* 0x000fea0003800200 */
.L_x_25:
        /* <DEDUP_REMOVED lines=33> */
.L_x_28:
[----:B------:R-:W-:Y:S05]  /*1d30*/  BSYNC.RECONVERGENT B4 ;  /* 0x0000000000047941 */ /* 0x000fea0003800200 */
.L_x_27:
        /* <DEDUP_REMOVED lines=33> */
.L_x_30:
[----:B------:R-:W-:Y:S05]  /*1f50*/  BSYNC.RECONVERGENT B4 ;  /* 0x0000000000047941 */ /* 0x000fea0003800200 */
.L_x_29:
[----:B------:R-:W0:Y:S01]  /*1f60*/  MUFU.RCP64H R5, 4.29496524800000000000e+09 ;  /* 0x41efffff00057908 */ /* 0x000e220000001800 */
[----:B------:R-:W-:Y:S01]  /*1f70*/  MOV R46, 0xe5e00000 ;  /* 0xe5e00000002e7802 */ /* 0x000fe20000000f00 */
[----:B------:R-:W-:Y:S01]  /*1f80*/  IMAD.MOV.U32 R47, RZ, RZ, 0x41efffff ;  /* 0x41efffffff2f7424 */ /* 0x000fe200078e00ff */
[----:B------:R-:W-:Y:S01]  /*1f90*/  UMOV UR6, 0xe5e00000 ;  /* 0xe5e0000000067882 */ /* 0x000fe20000000000 */
[----:B------:R-:W-:Y:S01]  /*1fa0*/  IMAD.MOV.U32 R4, RZ, RZ, 0x1 ;  /* 0x00000001ff047424 */ /* 0x000fe200078e00ff */
        /* <DEDUP_REMOVED lines=33> */
.L_x_32:
[----:B------:R-:W-:Y:S05]  /*21c0*/  BSYNC.RECONVERGENT B4 ;  /* 0x0000000000047941 */ /* 0x000fea0003800200 */
.L_x_31:
        /* <DEDUP_REMOVED lines=33> */
.L_x_34:
[----:B------:R-:W-:Y:S05]  /*23e0*/  BSYNC.RECONVERGENT B4 ;  /* 0x0000000000047941 */ /* 0x000fea0003800200 */
.L_x_33:
        /* <DEDUP_REMOVED lines=33> */
.L_x_36:
[----:B------:R-:W-:Y:S05]  /*2600*/  BSYNC.RECONVERGENT B4 ;  /* 0x0000000000047941 */ /* 0x000fea0003800200 */
.L_x_35:
        /* <DEDUP_REMOVED lines=39> */
.L_x_38:
[----:B------:R-:W-:Y:S05]  /*2880*/  BSYNC.RECONVERGENT B4 ;  /* 0x0000000000047941 */ /* 0x000fea0003800200 */
.L_x_37:
        /* <DEDUP_REMOVED lines=33> */
.L_x_40:
[----:B------:R-:W-:Y:S05]  /*2aa0*/  BSYNC.RECONVERGENT B4 ;  /* 0x0000000000047941 */ /* 0x000fea0003800200 */
.L_x_39:
        /* <DEDUP_REMOVED lines=33> */
.L_x_42:
[----:B------:R-:W-:Y:S05]  /*2cc0*/  BSYNC.RECONVERGENT B4 ;  /* 0x0000000000047941 */ /* 0x000fea0003800200 */
.L_x_41:
        /* <DEDUP_REMOVED lines=37> */
.L_x_44:
[----:B------:R-:W-:Y:S05]  /*2f20*/  BSYNC.RECONVERGENT B4 ;  /* 0x0000000000047941 */ /* 0x000fea0003800200 */
.L_x_43:
        /* <DEDUP_REMOVED lines=34> */
.L_x_46:
[----:B------:R-:W-:Y:S05]  /*3150*/  BSYNC.RECONVERGENT B4 ;  /* 0x0000000000047941 */ /* 0x000fea0003800200 */
.L_x_45:
        /* <DEDUP_REMOVED lines=33> */
.L_x_48:
[----:B------:R-:W-:Y:S05]  /*3370*/  BSYNC.RECONVERGENT B4 ;  /* 0x0000000000047941 */ /* 0x000fea0003800200 */
.L_x_47:
        /* <DEDUP_REMOVED lines=33> */
.L_x_50:
[----:B------:R-:W-:Y:S05]  /*3590*/  BSYNC.RECONVERGENT B4 ;  /* 0x0000000000047941 */ /* 0x000fea0003800200 */
.L_x_49:
        /* <DEDUP_REMOVED lines=38> */
.L_x_52:
[----:B------:R-:W-:Y:S05]  /*3800*/  BSYNC.RECONVERGENT B4 ;  /* 0x0000000000047941 */ /* 0x000fea0003800200 */
.L_x_51:
        /* <DEDUP_REMOVED lines=33> */
.L_x_54:
[----:B------:R-:W-:Y:S05]  /*3a20*/  BSYNC.RECONVERGENT B4 ;  /* 0x0000000000047941 */ /* 0x000fea0003800200 */
.L_x_53:
        /* <DEDUP_REMOVED lines=33> */
.L_x_56:
[----:B------:R-:W-:Y:S05]  /*3c40*/  BSYNC.RECONVERGENT B4 ;  /* 0x0000000000047941 */ /* 0x000fea0003800200 */
.L_x_55:
        /* <DEDUP_REMOVED lines=39> */
.L_x_58:
[----:B------:R-:W-:Y:S05]  /*3ec0*/  BSYNC.RECONVERGENT B4 ;  /* 0x0000000000047941 */ /* 0x000fea0003800200 */
.L_x_57:
        /* <DEDUP_REMOVED lines=33> */
.L_x_60:
[----:B------:R-:W-:Y:S05]  /*40e0*/  BSYNC.RECONVERGENT B4 ;  /* 0x0000000000047941 */ /* 0x000fea0003800200 */
.L_x_59:
        /* <DEDUP_REMOVED lines=33> */
.L_x_62:
[----:B------:R-:W-:Y:S05]  /*4300*/  BSYNC.RECONVERGENT B4 ;  /* 0x0000000000047941 */ /* 0x000fea0003800200 */
.L_x_61:
        /* <DEDUP_REMOVED lines=37> */
.L_x_64:
[----:B------:R-:W-:Y:S05]  /*4560*/  BSYNC.RECONVERGENT B4 ;  /* 0x0000000000047941 */ /* 0x000fea0003800200 */
.L_x_63:
        /* <DEDUP_REMOVED lines=10> */
[----:B------:R-:W-:Y:S03]  /*4610*/  FRND.F64.FLOOR R4, R4 ;  /* 0x0000000400047313 */ /* 0x000fe60000305800 */
[----:B0-----:R-:W-:-:S08]  /*4620*/  DFMA R36, R6, -R8, 1 ;  /* 0x3ff000000624742b */ /* 0x001fd00000000808 */
        /* <DEDUP_REMOVED lines=18> */
[-C--:B------:R-:W-:Y:S02]  /*4750*/  DFMA R36, R6, -R8.reuse, R38 ;  /* 0x800000080624722b */ /* 0x080fe40000000026 */
[----:B------:R-:W-:Y:S02]  /*4760*/  DFMA R8, R4, -R8, R32 ;  /* 0x800000080408722b */ /* 0x000fe40000000020 */
[----:B-1----:R-:W-:-:S04]  /*4770*/  DFMA R44, R46, -131072, R44 ;  /* 0xc10000002e2c782b */ /* 0x002fc8000000002c */
        /* <DEDUP_REMOVED lines=15> */
.L_x_66:
[----:B------:R-:W-:Y:S05]  /*4870*/  BSYNC.RECONVERGENT B4 ;  /* 0x0000000000047941 */ /* 0x000fea0003800200 */
.L_x_65:
        /* <DEDUP_REMOVED lines=33> */
.L_x_68:
[----:B------:R-:W-:Y:S05]  /*4a90*/  BSYNC.RECONVERGENT B4 ;  /* 0x0000000000047941 */ /* 0x000fea0003800200 */
.L_x_67:
        /* <DEDUP_REMOVED lines=33> */
.L_x_70:
[----:B------:R-:W-:Y:S05]  /*4cb0*/  BSYNC.RECONVERGENT B4 ;  /* 0x0000000000047941 */ /* 0x000fea0003800200 */
.L_x_69:
[----:B------:R-:W0:Y:S01]  /*4cc0*/  MUFU.RCP64H R7, 4.29496524800000000000e+09 ;  /* 0x41efffff00077908 */ /* 0x000e220000001800 */
[----:B------:R-:W-:Y:S01]  /*4cd0*/  MOV R40, 0xe5e00000 ;  /* 0xe5e0000000287802 */ /* 0x000fe20000000f00 */
[----:B------:R-:W-:Y:S01]  /*4ce0*/  IMAD.MOV.U32 R41, RZ, RZ, 0x41efffff ;  /* 0x41efffffff297424 */ /* 0x000fe200078e00ff */
[----:B------:R-:W-:Y:S01]  /*4cf0*/  DMUL R38, R22, R50 ;  /* 0x0000003216267228 */ /* 0x000fe20000000000 */
[----:B------:R-:W-:Y:S01]  /*4d00*/  IMAD.MOV.U32 R6, RZ, RZ, 0x1 ;  /* 0x00000001ff067424 */ /* 0x000fe200078e00ff */
[----:B------:R-:W-:Y:S01]  /*4d10*/  UMOV UR6, 0xe5e00000 ;  /* 0xe5e0000000067882 */ /* 0x000fe20000000000 */
[----:B------:R-:W-:Y:S01]  /*4d20*/  UMOV UR7, 0x41efffff ;  /* 0x41efffff00077882 */ /* 0x000fe20000000000 */
[----:B------:R-:W-:Y:S01]  /*4d30*/  BSSY.RECONVERGENT B4, `(.L_x_71) ;  /* 0x000001e000047945 */ /* 0x000fe20003800200 */
[----:B------:R-:W1:Y:S05]  /*4d40*/  FRND.F64.FLOOR R4, R4 ;  /* 0x0000000400047313 */ /* 0x000e6a0000305800 */
[----:B------:R-:W-:Y:S01]  /*4d50*/  FSETP.GEU.AND P2, PT, |R39|, 6.5827683646048100446e-37, PT ;  /* 0x036000002700780b */ /* 0x000fe20003f4e200 */
[----:B0-----:R-:W-:-:S02]  /*4d60*/  DFMA R8, R6, -R40, 1 ;  /* 0x3ff000000608742b */ /* 0x001fc40000000828 */
[----:B-1----:R-:W-:-:S06]  /*4d70*/  DFMA R32, R4, -R40, R32 ;  /* 0x800000280420722b */ /* 0x002fcc0000000020 */
[----:B------:R-:W-:Y:S02]  /*4d80*/  DFMA R8, R8, R8, R8 ;  /* 0x000000080808722b */ /* 0x000fe40000000008 */
[----:B------:R-:W-:-:S06]  /*4d90*/  DSETP.GEU.AND P0, PT, R32, RZ, PT ;  /* 0x000000ff2000722a */ /* 0x000fcc0003f0e000 */
[----:B------:R-:W-:-:S08]  /*4da0*/  DFMA R8, R6, R8, R6 ;  /* 0x000000080608722b */ /* 0x000fd00000000006 */
        /* <DEDUP_REMOVED lines=22> */
.L_x_72:
[----:B------:R-:W-:Y:S05]  /*4f10*/  BSYNC.RECONVERGENT B4 ;  /* 0x0000000000047941 */ /* 0x000fea0003800200 */
.L_x_71:
        /* <DEDUP_REMOVED lines=33> */
.L_x_74:
[----:B------:R-:W-:Y:S05]  /*5130*/  BSYNC.RECONVERGENT B4 ;  /* 0x0000000000047941 */ /* 0x000fea0003800200 */
.L_x_73:
        /* <DEDUP_REMOVED lines=33> */
.L_x_76:
[----:B------:R-:W-:Y:S05]  /*5350*/  BSYNC.RECONVERGENT B4 ;  /* 0x0000000000047941 */ /* 0x000fea0003800200 */
.L_x_75:
        /* <DEDUP_REMOVED lines=38> */
.L_x_78:
[----:B------:R-:W-:Y:S05]  /*55c0*/  BSYNC.RECONVERGENT B4 ;  /* 0x0000000000047941 */ /* 0x000fea0003800200 */
.L_x_77:
        /* <DEDUP_REMOVED lines=33> */
.L_x_80:
[----:B------:R-:W-:Y:S05]  /*57e0*/  BSYNC.RECONVERGENT B4 ;  /* 0x0000000000047941 */ /* 0x000fea0003800200 */
.L_x_79:
        /* <DEDUP_REMOVED lines=33> */
.L_x_82:
[----:B------:R-:W-:Y:S05]  /*5a00*/  BSYNC.RECONVERGENT B4 ;  /* 0x0000000000047941 */ /* 0x000fea0003800200 */
.L_x_81:
        /* <DEDUP_REMOVED lines=37> */
.L_x_84:
[----:B------:R-:W-:Y:S05]  /*5c60*/  BSYNC.RECONVERGENT B4 ;  /* 0x0000000000047941 */ /* 0x000fea0003800200 */
.L_x_83:
        /* <DEDUP_REMOVED lines=33> */
.L_x_86:
[----:B------:R-:W-:Y:S05]  /*5e80*/  BSYNC.RECONVERGENT B4 ;  /* 0x0000000000047941 */ /* 0x000fea0003800200 */
.L_x_85:
        /* <DEDUP_REMOVED lines=33> */
.L_x_88:
[----:B------:R-:W-:Y:S05]  /*60a0*/  BSYNC.RECONVERGENT B4 ;  /* 0x0000000000047941 */ /* 0x000fea0003800200 */
.L_x_87:
        /* <DEDUP_REMOVED lines=33> */
.L_x_90:
[----:B------:R-:W-:Y:S05]  /*62c0*/  BSYNC.RECONVERGENT B4 ;  /* 0x0000000000047941 */ /* 0x000fea0003800200 */
.L_x_89:
        /* <DEDUP_REMOVED lines=37> */
.L_x_92:
[----:B------:R-:W-:Y:S05]  /*6520*/  BSYNC.RECONVERGENT B4 ;  /* 0x0000000000047941 */ /* 0x000fea0003800200 */
.L_x_91:
        /* <DEDUP_REMOVED lines=33> */
.L_x_94:
[----:B------:R-:W-:Y:S05]  /*6740*/  BSYNC.RECONVERGENT B4 ;  /* 0x0000000000047941 */ /* 0x000fea0003800200 */
.L_x_93:
        /* <DEDUP_REMOVED lines=33> */
.L_x_96:
[----:B------:R-:W-:Y:S05]  /*6960*/  BSYNC.RECONVERGENT B4 ;  /* 0x0000000000047941 */ /* 0x000fea0003800200 */
.L_x_95:
        /* <DEDUP_REMOVED lines=38> */
.L_x_98:
[----:B------:R-:W-:Y:S05]  /*6bd0*/  BSYNC.RECONVERGENT B4 ;  /* 0x0000000000047941 */ /* 0x000fea0003800200 */
.L_x_97:
        /* <DEDUP_REMOVED lines=33> */
.L_x_100:
[----:B------:R-:W-:Y:S05]  /*6df0*/  BSYNC.RECONVERGENT B4 ;  /* 0x0000000000047941 */ /* 0x000fea0003800200 */
.L_x_99:
        /* <DEDUP_REMOVED lines=33> */
.L_x_102:
[----:B------:R-:W-:Y:S05]  /*7010*/  BSYNC.RECONVERGENT B4 ;  /* 0x0000000000047941 */ /* 0x000fea0003800200 */
.L_x_101:
        /* <DEDUP_REMOVED lines=37> */
.L_x_104:
[----:B------:R-:W-:Y:S05]  /*7270*/  BSYNC.RECONVERGENT B4 ;  /* 0x0000000000047941 */ /* 0x000fea0003800200 */
.L_x_103:
        /* <DEDUP_REMOVED lines=33> */
.L_x_106:
[----:B------:R-:W-:Y:S05]  /*7490*/  BSYNC.RECONVERGENT B4 ;  /* 0x0000000000047941 */ /* 0x000fea0003800200 */
.L_x_105:
        /* <DEDUP_REMOVED lines=33> */
.L_x_108:
[----:B------:R-:W-:Y:S05]  /*76b0*/  BSYNC.RECONVERGENT B4 ;  /* 0x0000000000047941 */ /* 0x000fea0003800200 */
.L_x_107:
        /* <DEDUP_REMOVED lines=33> */
.L_x_110:
[----:B------:R-:W-:Y:S05]  /*78d0*/  BSYNC.RECONVERGENT B4 ;  /* 0x0000000000047941 */ /* 0x000fea0003800200 */
.L_x_109:
        /* <DEDUP_REMOVED lines=37> */
.L_x_112:
[----:B------:R-:W-:Y:S05]  /*7b30*/  BSYNC.RECONVERGENT B4 ;  /* 0x0000000000047941 */ /* 0x000fea0003800200 */
.L_x_111:
        /* <DEDUP_REMOVED lines=33> */
.L_x_114:
[----:B------:R-:W-:Y:S05]  /*7d50*/  BSYNC.RECONVERGENT B4 ;  /* 0x0000000000047941 */ /* 0x000fea0003800200 */
.L_x_113:
        /* <DEDUP_REMOVED lines=33> */
.L_x_116:
[----:B------:R-:W-:Y:S05]  /*7f70*/  BSYNC.RECONVERGENT B4 ;  /* 0x0000000000047941 */ /* 0x000fea0003800200 */
.L_x_115:
        /* <DEDUP_REMOVED lines=38> */
.L_x_118:
[----:B------:R-:W-:Y:S05]  /*81e0*/  BSYNC.RECONVERGENT B4 ;  /* 0x0000000000047941 */ /* 0x000fea0003800200 */
.L_x_117:
        /* <DEDUP_REMOVED lines=33> */
.L_x_120:
[----:B------:R-:W-:Y:S05]  /*8400*/  BSYNC.RECONVERGENT B4 ;  /* 0x0000000000047941 */ /* 0x000fea0003800200 */
.L_x_119:
        /* <DEDUP_REMOVED lines=33> */
.L_x_122:
[----:B------:R-:W-:Y:S05]  /*8620*/  BSYNC.RECONVERGENT B4 ;  /* 0x0000000000047941 */ /* 0x000fea0003800200 */
.L_x_121:
        /* <DEDUP_REMOVED lines=37> */
.L_x_124:
[----:B------:R-:W-:Y:S05]  /*8880*/  BSYNC.RECONVERGENT B4 ;  /* 0x0000000000047941 */ /* 0x000fea0003800200 */
.L_x_123:
        /* <DEDUP_REMOVED lines=48> */
.L_x_126:
[----:B------:R-:W-:Y:S05]  /*8b90*/  BSYNC.RECONVERGENT B4 ;  /* 0x0000000000047941 */ /* 0x000fea0003800200 */
.L_x_125:
        /* <DEDUP_REMOVED lines=33> */
.L_x_128:
[----:B------:R-:W-:Y:S05]  /*8db0*/  BSYNC.RECONVERGENT B4 ;  /* 0x0000000000047941 */ /* 0x000fea0003800200 */
.L_x_127:
        /* <DEDUP_REMOVED lines=33> */
.L_x_130:
[----:B------:R-:W-:Y:S05]  /*8fd0*/  BSYNC.RECONVERGENT B4 ;  /* 0x0000000000047941 */ /* 0x000fea0003800200 */
.L_x_129:
        /* <DEDUP_REMOVED lines=37> */
.L_x_132:
[----:B------:R-:W-:Y:S05]  /*9230*/  BSYNC.RECONVERGENT B4 ;  /* 0x0000000000047941 */ /* 0x000fea0003800200 */
.L_x_131:
        /* <DEDUP_REMOVED lines=33> */
.L_x_134:
[----:B------:R-:W-:Y:S05]  /*9450*/  BSYNC.RECONVERGENT B4 ;  /* 0x0000000000047941 */ /* 0x000fea0003800200 */
.L_x_133:
        /* <DEDUP_REMOVED lines=33> */
.L_x_136:
[----:B------:R-:W-:Y:S05]  /*9670*/  BSYNC.RECONVERGENT B4 ;  /* 0x0000000000047941 */ /* 0x000fea0003800200 */
.L_x_135:
        /* <DEDUP_REMOVED lines=38> */
.L_x_138:
[----:B------:R-:W-:Y:S05]  /*98e0*/  BSYNC.RECONVERGENT B4 ;  /* 0x0000000000047941 */ /* 0x000fea0003800200 */
.L_x_137:
        /* <DEDUP_REMOVED lines=33> */
.L_x_140:
[----:B------:R-:W-:Y:S05]  /*9b00*/  BSYNC.RECONVERGENT B4 ;  /* 0x0000000000047941 */ /* 0x000fea0003800200 */
.L_x_139:
        /* <DEDUP_REMOVED lines=33> */
.L_x_142:
[----:B------:R-:W-:Y:S05]  /*9d20*/  BSYNC.RECONVERGENT B4 ;  /* 0x0000000000047941 */ /* 0x000fea0003800200 */
.L_x_141:
        /* <DEDUP_REMOVED lines=37> */
.L_x_144:
[----:B------:R-:W-:Y:S05]  /*9f80*/  BSYNC.RECONVERGENT B4 ;  /* 0x0000000000047941 */ /* 0x000fea0003800200 */
.L_x_143:
        /* <DEDUP_REMOVED lines=33> */
.L_x_146:
[----:B------:R-:W-:Y:S05]  /*a1a0*/  BSYNC.RECONVERGENT B4 ;  /* 0x0000000000047941 */ /* 0x000fea0003800200 */
.L_x_145:
        /* <DEDUP_REMOVED lines=33> */
.L_x_148:
[----:B------:R-:W-:Y:S05]  /*a3c0*/  BSYNC.RECONVERGENT B4 ;  /* 0x0000000000047941 */ /* 0x000fea0003800200 */
.L_x_147:
        /* <DEDUP_REMOVED lines=33> */
.L_x_150:
[----:B------:R-:W-:Y:S05]  /*a5e0*/  BSYNC.RECONVERGENT B4 ;  /* 0x0000000000047941 */ /* 0x000fea0003800200 */
.L_x_149:
        /* <DEDUP_REMOVED lines=37> */
.L_x_152:
[----:B------:R-:W-:Y:S05]  /*a840*/  BSYNC.RECONVERGENT B4 ;  /* 0x0000000000047941 */ /* 0x000fea0003800200 */
.L_x_151:
        /* <DEDUP_REMOVED lines=33> */
.L_x_154:
[----:B------:R-:W-:Y:S05]  /*aa60*/  BSYNC.RECONVERGENT B4 ;  /* 0x0000000000047941 */ /* 0x000fea0003800200 */
.L_x_153:
        /* <DEDUP_REMOVED lines=33> */
.L_x_156:
[----:B------:R-:W-:Y:S05]  /*ac80*/  BSYNC.RECONVERGENT B4 ;  /* 0x0000000000047941 */ /* 0x000fea0003800200 */
.L_x_155:
        /* <DEDUP_REMOVED lines=38> */
.L_x_158:
[----:B------:R-:W-:Y:S05]  /*aef0*/  BSYNC.RECONVERGENT B4 ;  /* 0x0000000000047941 */ /* 0x000fea0003800200 */
.L_x_157:
        /* <DEDUP_REMOVED lines=33> */
.L_x_160:
[----:B------:R-:W-:Y:S05]  /*b110*/  BSYNC.RECONVERGENT B4 ;  /* 0x0000000000047941 */ /* 0x000fea0003800200 */
.L_x_159:
        /* <DEDUP_REMOVED lines=33> */
.L_x_162:
[----:B------:R-:W-:Y:S05]  /*b330*/  BSYNC.RECONVERGENT B4 ;  /* 0x0000000000047941 */ /* 0x000fea0003800200 */
.L_x_161:
        /* <DEDUP_REMOVED lines=37> */
.L_x_164:
[----:B------:R-:W-:Y:S05]  /*b590*/  BSYNC.RECONVERGENT B4 ;  /* 0x0000000000047941 */ /* 0x000fea0003800200 */
.L_x_163:
        /* <DEDUP_REMOVED lines=33> */
.L_x_166:
[----:B------:R-:W-:Y:S05]  /*b7b0*/  BSYNC.RECONVERGENT B4 ;  /* 0x0000000000047941 */ /* 0x000fea0003800200 */
.L_x_165:
        /* <DEDUP_REMOVED lines=33> */
.L_x_168:
[----:B------:R-:W-:Y:S05]  /*b9d0*/  BSYNC.RECONVERGENT B4 ;  /* 0x0000000000047941 */ /* 0x000fea0003800200 */
.L_x_167:
        /* <DEDUP_REMOVED lines=33> */
.L_x_170:
[----:B------:R-:W-:Y:S05]  /*bbf0*/  BSYNC.RECONVERGENT B4 ;  /* 0x0000000000047941 */ /* 0x000fea0003800200 */
.L_x_169:
        /* <DEDUP_REMOVED lines=37> */
.L_x_172:
[----:B------:R-:W-:Y:S05]  /*be50*/  BSYNC.RECONVERGENT B4 ;  /* 0x0000000000047941 */ /* 0x000fea0003800200 */
.L_x_171:
        /* <DEDUP_REMOVED lines=33> */
.L_x_174:
[----:B------:R-:W-:Y:S05]  /*c070*/  BSYNC.RECONVERGENT B4 ;  /* 0x0000000000047941 */ /* 0x000fea0003800200 */
.L_x_173:
        /* <DEDUP_REMOVED lines=33> */
.L_x_176:
[----:B------:R-:W-:Y:S05]  /*c290*/  BSYNC.RECONVERGENT B4 ;  /* 0x0000000000047941 */ /* 0x000fea0003800200 */
.L_x_175:
        /* <DEDUP_REMOVED lines=38> */
.L_x_178:
[----:B------:R-:W-:Y:S05]  /*c500*/  BSYNC.RECONVERGENT B4 ;  /* 0x0000000000047941 */ /* 0x000fea0003800200 */
.L_x_177:
        /* <DEDUP_REMOVED lines=33> */
.L_x_180:
[----:B------:R-:W-:Y:S05]  /*c720*/  BSYNC.RECONVERGENT B4 ;  /* 0x0000000000047941 */ /* 0x000fea0003800200 */
.L_x_179:
        /* <DEDUP_REMOVED lines=33> */
.L_x_182:
[----:B------:R-:W-:Y:S05]  /*c940*/  BSYNC.RECONVERGENT B4 ;  /* 0x0000000000047941 */ /* 0x000fea0003800200 */
.L_x_181:
        /* <DEDUP_REMOVED lines=37> */
.L_x_184:
[----:B------:R-:W-:Y:S05]  /*cba0*/  BSYNC.RECONVERGENT B4 ;  /* 0x0000000000047941 */ /* 0x000fea0003800200 */
.L_x_183:
[----:B------:R-:W0:Y:S01]  /*cbb0*/  FRND.F64.FLOOR R6, R6 ;  /* 0x0000000600067313 */ /* 0x000e220000305800 */
[----:B------:R-:W-:Y:S01]  /*cbc0*/  UMOV UR6, 0xe5e00000 ;  /* 0xe5e0000000067882 */ /* 0x000fe20000000000 */
[----:B------:R-:W-:-:S06]  /*cbd0*/  UMOV UR7, 0x41efffff ;  /* 0x41efffff00077882 */ /* 0x000fcc0000000000 */
[----:B------:R1:W2:Y:S01]  /*cbe0*/  F2I.U32.F64.TRUNC R28, R28 ;  /* 0x0000001c001c7311 */ /* 0x0002a2000030d000 */
[----:B0-----:R-:W-:-:S07]  /*cbf0*/  DFMA R8, R6, -UR6, R14 ;  /* 0x8000000606087c2b */ /* 0x001fce000800000e */
[----:B------:R1:W0:Y:S01]  /*cc00*/  F2I.U32.F64.TRUNC R12, R34 ;  /* 0x00000022000c7311 */ /* 0x000222000030d000 */
[----:B------:R-:W-:-:S07]  /*cc10*/  DADD R24, R8, UR6 ;  /* 0x0000000608187e29 */ /* 0x000fce0008000000 */
[----:B------:R1:W3:Y:S01]  /*cc20*/  F2I.U32.F64.TRUNC R11, R36 ;  /* 0x00000024000b7311 */ /* 0x0002e2000030d000 */
[----:B------:R-:W-:-:S07]  /*cc30*/  DSETP.GEU.AND P0, PT, R8, RZ, PT ;  /* 0x000000ff0800722a */ /* 0x000fce0003f0e000 */
[----:B------:R1:W4:Y:S01]  /*cc40*/  F2I.U32.F64.TRUNC R4, R32 ;  /* 0x0000002000047311 */ /* 0x000322000030d000 */
[----:B------:R-:W-:Y:S02]  /*cc50*/  FSEL R6, R24, R8, !P0 ;  /* 0x0000000818067208 */ /* 0x000fe40004000000 */
[----:B------:R-:W-:-:S05]  /*cc60*/  FSEL R7, R25, R9, !P0 ;  /* 0x0000000919077208 */ /* 0x000fca0004000000 */
[----:B------:R1:W0:Y:S08]  /*cc70*/  F2I.U32.F64.TRUNC R10, R38 ;  /* 0x00000026000a7311 */ /* 0x000230000030d000 */
[----:B------:R1:W0:Y:S08]  /*cc80*/  F2I.U32.F64.TRUNC R13, R20 ;  /* 0x00000014000d7311 */ /* 0x000230000030d000 */
[----:B------:R1:W0:Y:S08]  /*cc90*/  F2I.U32.F64.TRUNC R14, R18 ;  /* 0x00000012000e7311 */ /* 0x000230000030d000 */
[----:B------:R1:W0:Y:S08]  /*cca0*/  F2I.U32.F64.TRUNC R15, R22 ;  /* 0x00000016000f7311 */ /* 0x000230000030d000 */
[----:B--234-:R1:W0:Y:S02]  /*ccb0*/  F2I.U32.F64.TRUNC R16, R6 ;  /* 0x0000000600107311 */ /* 0x01c224000030d000 */
.L_x_4:
[----:B------:R-:W-:Y:S05]  /*ccc0*/  BSYNC.RECONVERGENT B1 ;  /* 0x0000000000017941 */ /* 0x000fea0003800200 */
.L_x_3:
[----:B------:R-:W-:Y:S01]  /*ccd0*/  ISETP.GT.U32.AND P0, PT, R3, 0x1, PT ;  /* 0x000000010300780c */ /* 0x000fe20003f04070 */
[----:B------:R-:W-:Y:S01]  /*cce0*/  VIADD R17, R17, 0x1 ;  /* 0x0000000111117836 */ /* 0x000fe20000000000 */
[--C-:B------:R-:W-:Y:S02]  /*ccf0*/  SHF.R.U64 R3, R3, 0x1, R2.reuse ;  /* 0x0000000103037819 */ /* 0x100fe40000001202 */
[----:B------:R-:W-:Y:S02]  /*cd00*/  ISETP.GT.U32.AND.EX P0, PT, R2, RZ, PT, P0 ;  /* 0x000000ff0200720c */ /* 0x000fe40003f04100 */
[----:B------:R-:W-:-:S11]  /*cd10*/  SHF.R.U32.HI R2, RZ, 0x1, R2 ;  /* 0x00000001ff027819 */ /* 0x000fd60000011602 */
[----:B------:R-:W-:Y:S05]  /*cd20*/  @P0 BRA `(.L_x_185) ;  /* 0xffffff3400200947 */ /* 0x000fea000383ffff */
[----:B------:R-:W-:Y:S05]  /*cd30*/  BSYNC.RECONVERGENT B2 ;  /* 0x0000000000027941 */ /* 0x000fea0003800200 */
.L_x_2:
[----:B------:R2:W3:Y:S08]  /*cd40*/  I2F.F64.U32 R8, R28 ;  /* 0x0000001c00087312 */ /* 0x0004f00000201800 */
[----:B0-----:R2:W0:Y:S08]  /*cd50*/  I2F.F64.U32 R14, R12 ;  /* 0x0000000c000e7312 */ /* 0x0014300000201800 */
[----:B------:R2:W4:Y:S08]  /*cd60*/  I2F.F64.U32 R16, R11 ;  /* 0x0000000b00107312 */ /* 0x0005300000201800 */
[----:B-1----:R2:W1:Y:S08]  /*cd70*/  I2F.F64.U32 R18, R4 ;  /* 0x0000000400127312 */ /* 0x0024700000201800 */
[----:B------:R2:W0:Y:S08]  /*cd80*/  I2F.F64.U32 R20, R10 ;  /* 0x0000000a00147312 */ /* 0x0004300000201800 */
[----:B-1-34-:R2:W0:Y:S02]  /*cd90*/  I2F.F64.U32 R22, R13 ;  /* 0x0000000d00167312 */ /* 0x01a4240000201800 */
.L_x_1:
[----:B------:R-:W-:Y:S05]  /*cda0*/  BSYNC.RECONVERGENT B3 ;  /* 0x0000000000037941 */ /* 0x000fea0003800200 */
.L_x_0:
[----:B------:R-:W1:Y:S01]  /*cdb0*/  MUFU.RCP64H R5, 4.29496524800000000000e+09 ;  /* 0x41efffff00057908 */ /* 0x000e620000001800 */
[----:B------:R-:W-:Y:S01]  /*cdc0*/  IMAD.MOV.U32 R24, RZ, RZ, -0x1a200000 ;  /* 0xe5e00000ff187424 */ /* 0x000fe200078e00ff */
[----:B------:R-:W3:Y:S01]  /*cdd0*/  S2R R29, SR_TID.X ;  /* 0x00000000001d7919 */ /* 0x000ee20000002100 */
[----:B------:R-:W-:Y:S01]  /*cde0*/  IMAD.MOV.U32 R25, RZ, RZ, 0x41efffff ;  /* 0x41efffffff197424 */ /* 0x000fe200078e00ff */
[----:B------:R-:W3:Y:S01]  /*cdf0*/  S2UR UR6, SR_CTAID.X ;  /* 0x00000000000679c3 */ /* 0x000ee20000002500 */
[----:B--2---:R-:W-:Y:S01]  /*ce00*/  IMAD.MOV.U32 R4, RZ, RZ, 0x1 ;  /* 0x00000001ff047424 */ /* 0x004fe200078e00ff */
[----:B------:R-:W-:Y:S06]  /*ce10*/  BSSY.RECONVERGENT B1, `(.L_x_186) ;  /* 0x000001c000017945 */ /* 0x000fec0003800200 */
[----:B------:R-:W3:Y:S01]  /*ce20*/  LDC R0, c[0x0][0x360] ;  /* 0x0000d800ff007b82 */ /* 0x000ee20000000800 */
[----:B-1----:R-:W-:-:S08]  /*ce30*/  DFMA R2, R4, -R24, 1 ;  /* 0x3ff000000402742b */ /* 0x002fd00000000818 */
[----:B------:R-:W-:Y:S02]  /*ce40*/  DFMA R6, R2, R2, R2 ;  /* 0x000000020206722b */ /* 0x000fe40000000002 */
[----:B------:R-:W-:-:S06]  /*ce50*/  DMUL R2, R8, 7.62939453125e-06 ;  /* 0x3ee0000008027828 */ /* 0x000fcc0000000000 */
[----:B------:R-:W-:Y:S01]  /*ce60*/  DFMA R6, R4, R6, R4 ;  /* 0x000000060406722b */ /* 0x000fe20000000004 */
[----:B------:R3:W1:Y:S07]  /*ce70*/  FRND.F64.FLOOR R10, R2 ;  /* 0x00000002000a7313 */ /* 0x00066e0000305800 */
[----:B------:R-:W-:Y:S01]  /*ce80*/  DFMA R4, R6, -R24, 1 ;  /* 0x3ff000000604742b */ /* 0x000fe20000000818 */
[----:B---3--:R-:W-:Y:S01]  /*ce90*/  IMAD R2, R0, UR6, R29 ;  /* 0x0000000600027c24 */ /* 0x008fe2000f8e021d */
[----:B-1----:R-:W-:-:S04]  /*cea0*/  DMUL R12, R10, 1374410 ;  /* 0x4134f8ca0a0c7828 */ /* 0x002fc80000000000 */
[----:B------:R-:W-:Y:S02]  /*ceb0*/  ISETP.NE.AND P1, PT, R2, RZ, PT ;  /* 0x000000ff0200720c */ /* 0x000fe40003f25270 */
[----:B------:R-:W-:Y:S01]  /*cec0*/  DFMA R26, R6, R4, R6 ;  /* 0x00000004061a722b */ /* 0x000fe20000000006 */
[----:B------:R-:W-:Y:S01]  /*ced0*/  SHF.R.S32.HI R3, RZ, 0x1f, R2 ;  /* 0x0000001fff037819 */ /* 0x000fe20000011402 */
[----:B------:R-:W-:-:S06]  /*cee0*/  DFMA R10, R10, -131072, R8 ;  /* 0xc10000000a0a782b */ /* 0x000fcc0000000008 */
[----:B------:R-:W-:Y:S01]  /*cef0*/  DMUL R6, R26, R12 ;  /* 0x0000000c1a067228 */ /* 0x000fe20000000000 */
[----:B------:R-:W-:-:S07]  /*cf00*/  FSETP.GEU.AND P2, PT, |R13|, 6.5827683646048100446e-37, PT ;  /* 0x036000000d00780b */ /* 0x000fce0003f4e200 */
        /* <DEDUP_REMOVED lines=10> */
[----:B0-----:R-:W-:Y:S05]  /*cfb0*/  CALL.REL.NOINC `($__internal_0_$__cuda_sm20_div_rn_f64_full) ;  /* 0x0000014400647944 */ /* 0x001fea0003c00000 */
[----:B------:R-:W-:-:S07]  /*cfc0*/  IMAD.MOV.U32 R7, RZ, RZ, R5 ;  /* 0x000000ffff077224 */ /* 0x000fce00078e0005 */
.L_x_187:
[----:B------:R-:W-:Y:S05]  /*cfd0*/  BSYNC.RECONVERGENT B1 ;  /* 0x0000000000017941 */ /* 0x000fea0003800200 */
.L_x_186:
[----:B------:R-:W1:Y:S01]  /*cfe0*/  MUFU.RCP64H R5, 4.29496524800000000000e+09 ;  /* 0x41efffff00057908 */ /* 0x000e620000001800 */
[----:B------:R-:W-:Y:S01]  /*cff0*/  MOV R24, 0xe5e00000 ;  /* 0xe5e0000000187802 */ /* 0x000fe20000000f00 */
[----:B------:R-:W-:Y:S01]  /*d000*/  IMAD.MOV.U32 R25, RZ, RZ, 0x41efffff ;  /* 0x41efffffff197424 */ /* 0x000fe200078e00ff */
[----:B------:R-:W-:Y:S01]  /*d010*/  DMUL R10, R10, 1374410 ;  /* 0x4134f8ca0a0a7828 */ /* 0x000fe20000000000 */
[----:B------:R-:W-:Y:S01]  /*d020*/  IMAD.MOV.U32 R4, RZ, RZ, 0x1 ;  /* 0x00000001ff047424 */ /* 0x000fe200078e00ff */
[----:B------:R-:W-:Y:S01]  /*d030*/  UMOV UR6, 0xe5e00000 ;  /* 0xe5e0000000067882 */ /* 0x000fe20000000000 */
[----:B------:R-:W-:Y:S01]  /*d040*/  UMOV UR7, 0x41efffff ;  /* 0x41efffff00077882 */ /* 0x000fe20000000000 */
[----:B------:R-:W-:Y:S01]  /*d050*/  BSSY.RECONVERGENT B1, `(.L_x_188) ;  /* 0x000001a000017945 */ /* 0x000fe20003800200 */
[----:B------:R-:W2:Y:S05]  /*d060*/  FRND.F64.FLOOR R6, R6 ;  /* 0x0000000600067313 */ /* 0x000eaa0000305800 */
[----:B------:R-:W-:Y:S01]  /*d070*/  FSETP.GEU.AND P3, PT, |R11|, 6.5827683646048100446e-37, PT ;  /* 0x036000000b00780b */ /* 0x000fe20003f6e200 */
[----:B-1----:R-:W-:-:S02]  /*d080*/  DFMA R8, R4, -R24, 1 ;  /* 0x3ff000000408742b */ /* 0x002fc40000000818 */
[----:B--2---:R-:W-:-:S06]  /*d090*/  DFMA R12, R6, -R24, R12 ;  /* 0x80000018060c722b */ /* 0x004fcc000000000c */
        /* <DEDUP_REMOVED lines=18> */
[----:B------:R-:W-:-:S07]  /*d1c0*/  IMAD.MOV.U32 R59, RZ, RZ, 0x41efffff ;  /* 0x41efffffff3b7424 */ /* 0x000fce00078e00ff */
[----:B0-----:R-:W-:Y:S05]  /*d1d0*/  CALL.REL.NOINC `($__internal_0_$__cuda_sm20_div_rn_f64_full) ;  /* 0x0000014000dc7944 */ /* 0x001fea0003c00000 */
[----:B------:R-:W-:-:S07]  /*d1e0*/  IMAD.MOV.U32 R4, RZ, RZ, R6 ;  /* 0x000000ffff047224 */ /* 0x000fce00078e0006 */
.L_x_189:
[----:B------:R-:W-:Y:S05]  /*d1f0*/  BSYNC.RECONVERGENT B1 ;  /* 0x0000000000017941 */ /* 0x000fea0003800200 */
.L_x_188:
[----:B------:R-:W1:Y:S01]  /*d200*/  MUFU.RCP64H R25, 4.29496524800000000000e+09 ;  /* 0x41efffff00197908 */ /* 0x000e620000001800 */
[----:B------:R-:W-:Y:S01]  /*d210*/  IMAD.MOV.U32 R8, RZ, RZ, -0x1a200000 ;  /* 0xe5e00000ff087424 */ /* 0x000fe200078e00ff */
[----:B------:R-:W-:Y:S01]  /*d220*/  MOV R24, 0x1 ;  /* 0x0000000100187802 */ /* 0x000fe20000000f00 */
[----:B------:R-:W-:Y:S01]  /*d230*/  IMAD.MOV.U32 R9, RZ, RZ, 0x41efffff ;  /* 0x41efffffff097424 */ /* 0x000fe200078e00ff */
[----:B------:R-:W-:Y:S01]  /*d240*/  UMOV UR6, 0xe5e00000 ;  /* 0xe5e0000000067882 */ /* 0x000fe20000000000 */
[----:B------:R-:W-:Y:S01]  /*d250*/  UMOV UR7, 0x41efffff ;  /* 0x41efffff00077882 */ /* 0x000fe20000000000 */
[----:B------:R-:W-:Y:S02]  /*d260*/  BSSY.RECONVERGENT B1, `(.L_x_190) ;  /* 0x000001b000017945 */ /* 0x000fe40003800200 */
[----:B------:R-:W2:Y:S01]  /*d270*/  FRND.F64.FLOOR R4, R4 ;  /* 0x0000000400047313 */ /* 0x000ea20000305800 */
[-C--:B-1----:R-:W-:Y:S02]  /*d280*/  DFMA R6, R24, -R8.reuse, 1 ;  /* 0x3ff000001806742b */ /* 0x082fe40000000808 */
[----:B--2---:R-:W-:-:S06]  /*d290*/  DFMA R10, R4, -R8, R10 ;  /* 0x80000008040a722b */ /* 0x004fcc000000000a */
        /* <DEDUP_REMOVED lines=21> */
[----:B0-----:R-:W-:Y:S05]  /*d3f0*/  CALL.REL.NOINC `($__internal_0_$__cuda_sm20_div_rn_f64_full) ;  /* 0x0000014000547944 */ /* 0x001fea0003c00000 */
[----:B------:R-:W-:-:S07]  /*d400*/  MOV R7, R5 ;  /* 0x0000000500077202 */ /* 0x000fce0000000f00 */
.L_x_191:
[----:B------:R-:W-:Y:S05]  /*d410*/  BSYNC.RECONVERGENT B1 ;  /* 0x0000000000017941 */ /* 0x000fea0003800200 */
.L_x_190:
[----:B------:R-:W1:Y:S01]  /*d420*/  MUFU.RCP64H R9, 4.29496524800000000000e+09 ;  /* 0x41efffff00097908 */ /* 0x000e620000001800 */
[----:B------:R-:W-:Y:S01]  /*d430*/  IMAD.MOV.U32 R28, RZ, RZ, -0x1a200000 ;  /* 0xe5e00000ff1c7424 */ /* 0x000fe200078e00ff */
[----:B------:R-:W-:Y:S01]  /*d440*/  UMOV UR6, 0xe5e00000 ;  /* 0xe5e0000000067882 */ /* 0x000fe20000000000 */
[----:B------:R-:W-:Y:S01]  /*d450*/  IMAD.MOV.U32 R29, RZ, RZ, 0x41efffff ;  /* 0x41efffffff1d7424 */ /* 0x000fe200078e00ff */
[----:B------:R-:W-:Y:S01]  /*d460*/  UMOV UR7, 0x41efffff ;  /* 0x41efffff00077882 */ /* 0x000fe20000000000 */
[----:B------:R-:W-:Y:S01]  /*d470*/  IMAD.MOV.U32 R8, RZ, RZ, 0x1 ;  /* 0x00000001ff087424 */ /* 0x000fe200078e00ff */
[----:B------:R-:W-:Y:S02]  /*d480*/  BSSY.RECONVERGENT B1, `(.L_x_192) ;  /* 0x0000022000017945 */ /* 0x000fe40003800200 */
[----:B------:R-:W2:Y:S03]  /*d490*/  FRND.F64.FLOOR R6, R6 ;  /* 0x0000000600067313 */ /* 0x000ea60000305800 */
[----:B-1----:R-:W-:-:S02]  /*d4a0*/  DFMA R4, R8, -R28, 1 ;  /* 0x3ff000000804742b */ /* 0x002fc4000000081c */
[----:B--2---:R-:W-:-:S06]  /*d4b0*/  DFMA R12, R6, -R28, R12 ;  /* 0x8000001c060c722b */ /* 0x004fcc000000000c */
[----:B------:R-:W-:Y:S02]  /*d4c0*/  DFMA R10, R4, R4, R4 ;  /* 0x00000004040a722b */ /* 0x000fe40000000004 */
[----:B0-----:R-:W-:Y:S02]  /*d4d0*/  DMUL R4, R14, 7.62939453125e-06 ;  /* 0x3ee000000e047828 */ /* 0x001fe40000000000 */
[----:B------:R-:W-:-:S04]  /*d4e0*/  DSETP.GEU.AND P0, PT, R12, RZ, PT ;  /* 0x000000ff0c00722a */ /* 0x000fc80003f0e000 */
[----:B------:R-:W-:Y:S01]  /*d4f0*/  DFMA R8, R8, R10, R8 ;  /* 0x0000000a0808722b */ /* 0x000fe20000000008 */
[----:B------:R-:W0:Y:S07]  /*d500*/  FRND.F64.FLOOR R24, R4 ;  /* 0x0000000400187313 */ /* 0x000e2e0000305800 */
[----:B------:R-:W-:Y:S02]  /*d510*/  DFMA R26, R8, -R28, 1 ;  /* 0x3ff00000081a742b */ /* 0x000fe4000000081c */
[----:B0-----:R-:W-:-:S06]  /*d520*/  DMUL R10, R24, 1711840 ;  /* 0x413a1ee0180a7828 */ /* 0x001fcc0000000000 */
[----:B------:R-:W-:Y:S02]  /*d530*/  DFMA R30, R8, R26, R8 ;  /* 0x0000001a081e722b */ /* 0x000fe40000000008 */
[----:B------:R-:W-:-:S06]  /*d540*/  DADD R8, R12, UR6 ;  /* 0x000000060c087e29 */ /* 0x000fcc0008000000 */
[----:B------:R-:W-:Y:S01]  /*d550*/  DMUL R26, R30, R10 ;  /* 0x0000000a1e1a7228 */ /* 0x000fe20000000000 */
[----:B------:R-:W-:-:S03]  /*d560*/  FSETP.GEU.AND P3, PT, |R11|, 6.5827683646048100446e-37, PT ;  /* 0x036000000b00780b */ /* 0x000fc60003f6e200 */
[----:B------:R-:W-:Y:S02]  /*d570*/  FSEL R8, R8, R12, !P0 ;  /* 0x0000000c08087208 */ /* 0x000fe40004000000 */
[----:B------:R-:W-:Y:S01]  /*d580*/  FSEL R9, R9, R13, !P0 ;  /* 0x0000000d09097208 */ /* 0x000fe20004000000 */
[----:B------:R-:W-:Y:S02]  /*d590*/  DFMA R12, R24, -131072, R14 ;  /* 0xc1000000180c782b */ /* 0x000fe4000000000e */
[----:B------:R-:W-:-:S03]  /*d5a0*/  DFMA R28, R26, -R28, R10 ;  /* 0x8000001c1a1c722b */ /* 0x000fc6000000000a */
[C---:B------:R-:W-:Y:S02]  /*d5b0*/  DADD R6, R8.reuse, UR6 ;  /* 0x0000000608067e29 */ /* 0x040fe40008000000 */
[----:B------:R-:W-:-:S03]  /*d5c0*/  DSETP.GEU.AND P0, PT, R8, RZ, PT ;  /* 0x000000ff0800722a */ /* 0x000fc60003f0e000 */
[----:B------:R-:W-:-:S05]  /*d5d0*/  DFMA R4, R30, R28, R26 ;  /* 0x0000001c1e04722b */ /* 0x000fca000000001a */
[----:B------:R-:W-:Y:S02]  /*d5e0*/  FSEL R14, R6, R8, !P0 ;  /* 0x00000008060e7208 */ /* 0x000fe40004000000 */
[----:B------:R-:W-:-:S03]  /*d5f0*/  FSEL R15, R7, R9, !P0 ;  /* 0x00000009070f7208 */ /* 0x000fc60004000000 */
        /* <DEDUP_REMOVED lines=10> */
.L_x_193:
[----:B------:R-:W-:Y:S05]  /*d6a0*/  BSYNC.RECONVERGENT B1 ;  /* 0x0000000000017941 */ /* 0x000fea0003800200 */
.L_x_192:
[----:B------:R-:W0:Y:S01]  /*d6b0*/  MUFU.RCP64H R7, 4.29496524800000000000e+09 ;  /* 0x41efffff00077908 */ /* 0x000e220000001800 */
[----:B------:R-:W-:Y:S01]  /*d6c0*/  IMAD.MOV.U32 R24, RZ, RZ, -0x1a200000 ;  /* 0xe5e00000ff187424 */ /* 0x000fe200078e00ff */
[----:B------:R-:W-:Y:S01]  /*d6d0*/  MOV R25, 0x41efffff ;  /* 0x41efffff00197802 */ /* 0x000fe20000000f00 */
[----:B------:R-:W-:Y:S01]  /*d6e0*/  IMAD.MOV.U32 R6, RZ, RZ, 0x1 ;  /* 0x00000001ff067424 */ /* 0x000fe200078e00ff */
[----:B------:R-:W-:Y:S01]  /*d6f0*/  DMUL R12, R12, 1711840 ;  /* 0x413a1ee00c0c7828 */ /* 0x000fe20000000000 */
        /* <DEDUP_REMOVED lines=28> */
.L_x_195:
[----:B------:R-:W-:Y:S05]  /*d8c0*/  BSYNC.RECONVERGENT B1 ;  /* 0x0000000000017941 */ /* 0x000fea0003800200 */
.L_x_194:
        /* <DEDUP_REMOVED lines=33> */
.L_x_197:
[----:B------:R-:W-:Y:S05]  /*dae0*/  BSYNC.RECONVERGENT B1 ;  /* 0x0000000000017941 */ /* 0x000fea0003800200 */
.L_x_196:
        /* <DEDUP_REMOVED lines=11> */
[----:B------:R-:W-:Y:S02]  /*dba0*/  DMUL R8, R16, 7.62939453125e-06 ;  /* 0x3ee0000010087828 */ /* 0x000fe40000000000 */
[----:B------:R-:W-:-:S04]  /*dbb0*/  DSETP.GEU.AND P0, PT, R12, RZ, PT ;  /* 0x000000ff0c00722a */ /* 0x000fc80003f0e000 */
[----:B------:R-:W-:-:S04]  /*dbc0*/  DFMA R4, R4, R10, R4 ;  /* 0x0000000a0404722b */ /* 0x000fc80000000004 */
[----:B------:R-:W0:Y:S04]  /*dbd0*/  FRND.F64.FLOOR R8, R8 ;  /* 0x0000000800087313 */ /* 0x000e280000305800 */
[----:B------:R-:W-:-:S08]  /*dbe0*/  DFMA R24, R4, -R26, 1 ;  /* 0x3ff000000418742b */ /* 0x000fd0000000081a */
[----:B------:R-:W-:Y:S02]  /*dbf0*/  DFMA R28, R4, R24, R4 ;  /* 0x00000018041c722b */ /* 0x000fe40000000004 */
[----:B------:R-:W-:Y:S02]  /*dc00*/  DADD R4, R12, UR6 ;  /* 0x000000060c047e29 */ /* 0x000fe40008000000 */
[C---:B0-----:R-:W-:Y:S02]  /*dc10*/  DMUL R10, R8.reuse, 1374410 ;  /* 0x4134f8ca080a7828 */ /* 0x041fe40000000000 */
[----:B------:R-:W-:-:S06]  /*dc20*/  DFMA R16, R8, -131072, R16 ;  /* 0xc10000000810782b */ /* 0x000fcc0000000010 */
[----:B------:R-:W-:Y:S01]  /*dc30*/  DMUL R24, R28, R10 ;  /* 0x0000000a1c187228 */ /* 0x000fe20000000000 */
[----:B------:R-:W-:Y:S02]  /*dc40*/  FSEL R12, R4, R12, !P0 ;  /* 0x0000000c040c7208 */ /* 0x000fe40004000000 */
[----:B------:R-:W-:Y:S02]  /*dc50*/  FSEL R13, R5, R13, !P0 ;  /* 0x0000000d050d7208 */ /* 0x000fe40004000000 */
[----:B------:R-:W-:-:S03]  /*dc60*/  FSETP.GEU.AND P2, PT, |R11|, 6.5827683646048100446e-37, PT ;  /* 0x036000000b00780b */ /* 0x000fc60003f4e200 */
[----:B------:R-:W-:Y:S02]  /*dc70*/  DFMA R26, R24, -R26, R10 ;  /* 0x8000001a181a722b */ /* 0x000fe4000000000a */
[C---:B------:R-:W-:Y:S02]  /*dc80*/  DADD R4, R12.reuse, UR6 ;  /* 0x000000060c047e29 */ /* 0x040fe40008000000 */
[----:B------:R-:W-:-:S04]  /*dc90*/  DSETP.GEU.AND P0, PT, R12, RZ, PT ;  /* 0x000000ff0c00722a */ /* 0x000fc80003f0e000 */
[----:B------:R-:W-:-:S04]  /*dca0*/  DFMA R6, R28, R26, R24 ;  /* 0x0000001a1c06722b */ /* 0x000fc80000000018 */
[----:B------:R-:W-:Y:S02]  /*dcb0*/  FSEL R4, R4, R12, !P0 ;  /* 0x0000000c04047208 */ /* 0x000fe40004000000 */
[----:B------:R-:W-:-:S04]  /*dcc0*/  FSEL R5, R5, R13, !P0 ;  /* 0x0000000d05057208 */ /* 0x000fc80004000000 */
[----:B------:R-:W-:Y:S02]  /*dcd0*/  FFMA R0, RZ, 29.999998092651367188, R7 ;  /* 0x41efffffff007823 */ /* 0x000fe40000000007 */
[----:B------:R-:W-:-:S03]  /*dce0*/  DADD R14, R14, R4 ;  /* 0x000000000e0e7229 */ /* 0x000fc60000000004 */
        /* <DEDUP_REMOVED lines=9> */
.L_x_199:
[----:B------:R-:W-:Y:S05]  /*dd80*/  BSYNC.RECONVERGENT B1 ;  /* 0x0000000000017941 */ /* 0x000fea0003800200 */
.L_x_198:
        /* <DEDUP_REMOVED lines=33> */
.L_x_201:
[----:B------:R-:W-:Y:S05]  /*dfa0*/  BSYNC.RECONVERGENT B1 ;  /* 0x0000000000017941 */ /* 0x000fea0003800200 */
.L_x_200:
        /* <DEDUP_REMOVED lines=33> */
.L_x_203:
[----:B------:R-:W-:Y:S05]  /*e1c0*/  BSYNC.RECONVERGENT B1 ;  /* 0x0000000000017941 */ /* 0x000fea0003800200 */
.L_x_202:
[----:B------:R-:W0:Y:S01]  /*e1d0*/  FRND.F64.FLOOR R6, R6 ;  /* 0x0000000600067313 */ /* 0x000e220000305800 */
[----:B------:R-:W-:Y:S01]  /*e1e0*/  IMAD.MOV.U32 R12, RZ, RZ, -0x1a200000 ;  /* 0xe5e00000ff0c7424 */ /* 0x000fe200078e00ff */
[----:B------:R-:W-:Y:S01]  /*e1f0*/  MOV R13, 0x41efffff ;  /* 0x41efffff000d7802 */ /* 0x000fe20000000f00 */
[----:B------:R-:W-:Y:S01]  /*e200*/  IMAD.MOV.U32 R16, RZ, RZ, 0x1 ;  /* 0x00000001ff107424 */ /* 0x000fe200078e00ff */
[----:B------:R-:W-:Y:S01]  /*e210*/  UMOV UR6, 0xe5e00000 ;  /* 0xe5e0000000067882 */ /* 0x000fe20000000000 */
[----:B------:R-:W-:Y:S01]  /*e220*/  UMOV UR7, 0x41efffff ;  /* 0x41efffff00077882 */ /* 0x000fe20000000000 */
[----:B------:R-:W-:Y:S02]  /*e230*/  BSSY.RECONVERGENT B1, `(.L_x_204) ;  /* 0x000001f000017945 */ /* 0x000fe40003800200 */
[----:B------:R-:W1:Y:S01]  /*e240*/  MUFU.RCP64H R17, 4.29496524800000000000e+09 ;  /* 0x41efffff00117908 */ /* 0x000e620000001800 */
        /* <DEDUP_REMOVED lines=29> */
.L_x_205:
[----:B------:R-:W-:Y:S05]  /*e420*/  BSYNC.RECONVERGENT B1 ;  /* 0x0000000000017941 */ /* 0x000fea0003800200 */
.L_x_204:
[----:B------:R-:W0:Y:S01]  /*e430*/  MUFU.RCP64H R5, 4.29496524800000000000e+09 ;  /* 0x41efffff00057908 */ /* 0x000e220000001800 */
[----:B------:R-:W-:Y:S01]  /*e440*/  IMAD.MOV.U32 R16, RZ, RZ, -0x1a200000 ;  /* 0xe5e00000ff107424 */ /* 0x000fe200078e00ff */
[----:B------:R-:W-:Y:S01]  /*e450*/  BSSY.RECONVERGENT B1, `(.L_x_206) ;  /* 0x000001c000017945 */ /* 0x000fe20003800200 */
[----:B------:R-:W-:Y:S02]  /*e460*/  IMAD.MOV.U32 R17, RZ, RZ, 0x41efffff ;  /* 0x41efffffff117424 */ /* 0x000fe400078e00ff */
[----:B------:R-:W-:-:S03]  /*e470*/  IMAD.MOV.U32 R4, RZ, RZ, 0x1 ;  /* 0x00000001ff047424 */ /* 0x000fc600078e00ff */
[----:B------:R-:W1:Y:S03]  /*e480*/  FRND.F64.FLOOR R52, R6 ;  /* 0x0000000600347313 */ /* 0x000e660000305800 */
[-C--:B0-----:R-:W-:Y:S02]  /*e490*/  DFMA R8, R4, -R16.reuse, 1 ;  /* 0x3ff000000408742b */ /* 0x081fe40000000810 */
[----:B-1----:R-:W-:-:S06]  /*e4a0*/  DFMA R52, R52, -R16, R14 ;  /* 0x800000103434722b */ /* 0x002fcc000000000e */
[----:B------:R-:W-:Y:S02]  /*e4b0*/  DFMA R10, R8, R8, R8 ;  /* 0x00000008080a722b */ /* 0x000fe40000000008 */
[----:B------:R-:W-:-:S06]  /*e4c0*/  DMUL R8, R18, 7.62939453125e-06 ;  /* 0x3ee0000012087828 */ /* 0x000fcc0000000000 */
[----:B------:R-:W-:-:S04]  /*e4d0*/  DFMA R4, R4, R10, R4 ;  /* 0x0000000a0404722b */ /* 0x000fc80000000004 */
[----:B------:R-:W0:Y:S04]  /*e4e0*/  FRND.F64.FLOOR R8, R8 ;  /* 0x0000000800087313 */ /* 0x000e280000305800 */
[----:B------:R-:W-:-:S08]  /*e4f0*/  DFMA R12, R4, -R16, 1 ;  /* 0x3ff00000040c742b */ /* 0x000fd00000000810 */
[----:B------:R-:W-:Y:S02]  /*e500*/  DFMA R24, R4, R12, R4 ;  /* 0x0000000c0418722b */ /* 0x000fe40000000004 */
[----:B0-----:R-:W-:-:S08]  /*e510*/  DMUL R10, R8, 1374410 ;  /* 0x4134f8ca080a7828 */ /* 0x001fd00000000000 */
[----:B------:R-:W-:Y:S02]  /*e520*/  DMUL R4, R24, R10 ;  /* 0x0000000a18047228 */ /* 0x000fe40000000000 */
[----:B------:R-:W-:-:S06]  /*e530*/  FSETP.GEU.AND P2, PT, |R11|, 6.5827683646048100446e-37, PT ;  /* 0x036000000b00780b */ /* 0x000fcc0003f4e200 */
[----:B------:R-:W-:-:S08]  /*e540*/  DFMA R12, R4, -R16, R10 ;  /* 0x80000010040c722b */ /* 0x000fd0000000000a */
[----:B------:R-:W-:Y:S02]  /*e550*/  DFMA R4, R24, R12, R4 ;  /* 0x0000000c1804722b */ /* 0x000fe40000000004 */
[----:B------:R-:W-:-:S08]  /*e560*/  DFMA R12, R8, -131072, R18 ;  /* 0xc1000000080c782b */ /* 0x000fd00000000012 */
        /* <DEDUP_REMOVED lines=10> */
.L_x_207:
[----:B------:R-:W-:Y:S05]  /*e610*/  BSYNC.RECONVERGENT B1 ;  /* 0x0000000000017941 */ /* 0x000fea0003800200 */
.L_x_206:
[----:B------:R-:W0:Y:S01]  /*e620*/  MUFU.RCP64H R7, 4.29496524800000000000e+09 ;  /* 0x41efffff00077908 */ /* 0x000e220000001800 */
[----:B------:R-:W-:Y:S01]  /*e630*/  MOV R14, 0xe5e00000 ;  /* 0xe5e00000000e7802 */ /* 0x000fe20000000f00 */
[----:B------:R-:W-:Y:S01]  /*e640*/  IMAD.MOV.U32 R15, RZ, RZ, 0x41efffff ;  /* 0x41efffffff0f7424 */ /* 0x000fe200078e00ff */
[----:B------:R-:W-:Y:S01]  /*e650*/  DMUL R12, R12, 1374410 ;  /* 0x4134f8ca0c0c7828 */ /* 0x000fe20000000000 */
        /* <DEDUP_REMOVED lines=29> */
.L_x_209:
[----:B------:R-:W-:Y:S05]  /*e830*/  BSYNC.RECONVERGENT B1 ;  /* 0x0000000000017941 */ /* 0x000fea0003800200 */
.L_x_208:
[----:B------:R-:W0:Y:S01]  /*e840*/  MUFU.RCP64H R15, 4.29496524800000000000e+09 ;  /* 0x41efffff000f7908 */ /* 0x000e220000001800 */
[----:B------:R-:W-:Y:S01]  /*e850*/  IMAD.MOV.U32 R8, RZ, RZ, -0x1a200000 ;  /* 0xe5e00000ff087424 */ /* 0x000fe200078e00ff */
[----:B------:R-:W-:Y:S01]  /*e860*/  MOV R14, 0x1 ;  /* 0x00000001000e7802 */ /* 0x000fe20000000f00 */
[----:B------:R-:W-:Y:S01]  /*e870*/  IMAD.MOV.U32 R9, RZ, RZ, 0x41efffff ;  /* 0x41efffffff097424 */ /* 0x000fe200078e00ff */
[----:B------:R-:W-:Y:S01]  /*e880*/  UMOV UR6, 0xe5e00000 ;  /* 0xe5e0000000067882 */ /* 0x000fe20000000000 */
[----:B------:R-:W-:Y:S01]  /*e890*/  UMOV UR7, 0x41efffff ;  /* 0x41efffff00077882 */ /* 0x000fe20000000000 */
[----:B------:R-:W-:Y:S02]  /*e8a0*/  BSSY.RECONVERGENT B1, `(.L_x_210) ;  /* 0x000001b000017945 */ /* 0x000fe40003800200 */
[----:B------:R-:W1:Y:S01]  /*e8b0*/  FRND.F64.FLOOR R6, R6 ;  /* 0x0000000600067313 */ /* 0x000e620000305800 */
[-C--:B0-----:R-:W-:Y:S02]  /*e8c0*/  DFMA R4, R14, -R8.reuse, 1 ;  /* 0x3ff000000e04742b */ /* 0x081fe40000000808 */
        /* <DEDUP_REMOVED lines=24> */
.L_x_211:
[----:B------:R-:W-:Y:S05]  /*ea50*/  BSYNC.RECONVERGENT B1 ;  /* 0x0000000000017941 */ /* 0x000fea0003800200 */
.L_x_210:
        /* <DEDUP_REMOVED lines=11> */
[----:B------:R-:W-:Y:S02]  /*eb10*/  DMUL R4, R20, 7.62939453125e-06 ;  /* 0x3ee0000014047828 */ /* 0x000fe40000000000 */
        /* <DEDUP_REMOVED lines=28> */
.L_x_213:
[----:B------:R-:W-:Y:S05]  /*ece0*/  BSYNC.RECONVERGENT B1 ;  /* 0x0000000000017941 */ /* 0x000fea0003800200 */
.L_x_212:
        /* <DEDUP_REMOVED lines=33> */
.L_x_215:
[----:B------:R-:W-:Y:S05]  /*ef00*/  BSYNC.RECONVERGENT B1 ;  /* 0x0000000000017941 */ /* 0x000fea0003800200 */
.L_x_214:
        /* <DEDUP_REMOVED lines=33> */
.L_x_217:
[----:B------:R-:W-:Y:S05]  /*f120*/  BSYNC.RECONVERGENT B1 ;  /* 0x0000000000017941 */ /* 0x000fea0003800200 */
.L_x_216:
        /* <DEDUP_REMOVED lines=41> */
.L_x_219:
[----:B------:R-:W-:Y:S05]  /*f3c0*/  BSYNC.RECONVERGENT B1 ;  /* 0x0000000000017941 */ /* 0x000fea0003800200 */
.L_x_218:
        /* <DEDUP_REMOVED lines=33> */
.L_x_221:
[----:B------:R-:W-:Y:S05]  /*f5e0*/  BSYNC.RECONVERGENT B1 ;  /* 0x0000000000017941 */ /* 0x000fea0003800200 */
.L_x_220:
        /* <DEDUP_REMOVED lines=33> */
.L_x_223:
[----:B------:R-:W-:Y:S05]  /*f800*/  BSYNC.RECONVERGENT B1 ;  /* 0x0000000000017941 */ /* 0x000fea0003800200 */
.L_x_222:
        /* <DEDUP_REMOVED lines=37> */
.L_x_225:
[----:B------:R-:W-:Y:S05]  /*fa60*/  BSYNC.RECONVERGENT B1 ;  /* 0x0000000000017941 */ /* 0x000fea0003800200 */
.L_x_224:
[----:B------:R-:W0:Y:S01]  /*fa70*/  FRND.F64.FLOOR R50, R6 ;  /* 0x0000000600327313 */ /* 0x000e220000305800 */
[----:B------:R-:W-:Y:S01]  /*fa80*/  UMOV UR6, 0xe5e00000 ;  /* 0xe5e0000000067882 */ /* 0x000fe20000000000 */
[----:B------:R-:W-:Y:S01]  /*fa90*/  UMOV UR7, 0x41efffff ;  /* 0x41efffff00077882 */ /* 0x000fe20000000000 */
[----:B------:R-:W-:Y:S01]  /*faa0*/  BSSY.RECONVERGENT B3, `(.L_x_226) ;  /* 0x0000cd5000037945 */ /* 0x000fe20003800200 */
[----:B------:R-:W-:Y:S01]  /*fab0*/  IMAD.MOV.U32 R12, RZ, RZ, 0x0 ;  /* 0x00000000ff0c7424 */ /* 0x000fe200078e00ff */
[----:B------:R-:W-:Y:S01]  /*fac0*/  CS2R R32, SRZ ;  /* 0x0000000000207805 */ /* 0x000fe2000001ff00 */
[----:B------:R-:W-:Y:S01]  /*fad0*/  IMAD.MOV.U32 R13, RZ, RZ, 0x3ff00000 ;  /* 0x3ff00000ff0d7424 */ /* 0x000fe200078e00ff */
[----:B------:R-:W-:Y:S02]  /*fae0*/  CS2R R30, SRZ ;  /* 0x00000000001e7805 */ /* 0x000fe4000001ff00 */
[----:B------:R-:W-:Y:S02]  /*faf0*/  CS2R R42, SRZ ;  /* 0x00000000002a7805 */ /* 0x000fe4000001ff00 */
[----:B------:R-:W-:Y:S01]  /*fb00*/  CS2R R34, SRZ ;  /* 0x0000000000227805 */ /* 0x000fe2000001ff00 */
[----:B------:R-:W-:Y:S01]  /*fb10*/  IMAD.MOV.U32 R26, RZ, RZ, 0x0 ;  /* 0x00000000ff1a7424 */ /* 0x000fe200078e00ff */
[----:B------:R-:W-:Y:S01]  /*fb20*/  MOV R27, 0x3ff00000 ;  /* 0x3ff00000001b7802 */ /* 0x000fe20000000f00 */
[----:B0-----:R-:W-:Y:S01]  /*fb30*/  DFMA R50, R50, -UR6, R14 ;  /* 0x8000000632327c2b */ /* 0x001fe2000800000e */
[----:B------:R-:W-:Y:S10]  /*fb40*/  @!P1 BRA `(.L_x_227) ;  /* 0x000000cc00289947 */ /* 0x000ff40003800000 */
[----:B------:R-:W-:Y:S01]  /*fb50*/  BSSY.RECONVERGENT B2, `(.L_x_228) ;  /* 0x0000cc3000027945 */ /* 0x000fe20003800200 */
[----:B------:R-:W-:Y:S01]  /*fb60*/  IMAD.MOV.U32 R44, RZ, RZ, RZ ;  /* 0x000000ffff2c7224 */ /* 0x000fe200078e00ff */
[----:B------:R-:W-:Y:S01]  /*fb70*/  MOV R38, 0x1 ;  /* 0x0000000100267802 */ /* 0x000fe20000000f00 */
[----:B------:R-:W-:Y:S01]  /*fb80*/  IMAD.MOV.U32 R36, RZ, RZ, 0x1 ;  /* 0x00000001ff247424 */ /* 0x000fe200078e00ff */
[----:B------:R-:W-:Y:S01]  /*fb90*/  MOV R4, RZ ;  /* 0x000000ff00047202 */ /* 0x000fe20000000f00 */
[----:B------:R-:W-:Y:S02]  /*fba0*/  IMAD.MOV.U32 R32, RZ, RZ, RZ ;  /* 0x000000ffff207224 */ /* 0x000fe400078e00ff */
[----:B------:R-:W-:Y:S02]  /*fbb0*/  IMAD.MOV.U32 R30, RZ, RZ, RZ ;  /* 0x000000ffff1e7224 */ /* 0x000fe400078e00ff */
[----:B------:R-:W-:Y:S02]  /*fbc0*/  IMAD.MOV.U32 R28, RZ, RZ, RZ ;  /* 0x000000ffff1c7224 */ /* 0x000fe400078e00ff */
[----:B------:R-:W-:-:S02]  /*fbd0*/  IMAD.MOV.U32 R42, RZ, RZ, RZ ;  /* 0x000000ffff2a7224 */ /* 0x000fc400078e00ff */
[----:B------:R-:W-:Y:S02]  /*fbe0*/  IMAD.MOV.U32 R34, RZ, RZ, RZ ;  /* 0x000000ffff227224 */ /* 0x000fe400078e00ff */
[----:B------:R-:W-:-:S07]  /*fbf0*/  IMAD.MOV.U32 R26, RZ, RZ, 0x1 ;  /* 0x00000001ff1a7424 */ /* 0x000fce00078e00ff */
.L_x_411:
        /* <DEDUP_REMOVED lines=10> */
[----:B------:R-:W0:Y:S01]  /*fca0*/  MUFU.RCP64H R7, 4.29494272000000000000e+09 ;  /* 0x41effff400077908 */ /* 0x000e220000001800 */
        /* <DEDUP_REMOVED lines=29> */
[----:B------:R-:W-:-:S05]  /*fe80*/  FFMA R0, RZ, 29.99997711181640625, R7 ;  /* 0x41effff4ff007823 */ /* 0x000fca0000000007 */
        /* <DEDUP_REMOVED lines=9> */
.L_x_232:
[----:B------:R-:W-:Y:S05]  /*ff20*/  BSYNC.RECONVERGENT B4 ;  /* 0x0000000000047941 */ /* 0x000fea0003800200 */
.L_x_231:
[----:B------:R-:W0:Y:S01]  /*ff30*/  MUFU.RCP64H R23, 4.29494272000000000000e+09 ;  /* 0x41effff400177908 */ /* 0x000e220000001800 */
        /* <DEDUP_REMOVED lines=20> */
[----:B------:R-:W-:Y:S02]  /*10080*/  FFMA R0, RZ, 29.99997711181640625, R7 ;  /* 0x41effff4ff007823 */ /* 0x000fe40000000007 */
        /* <DEDUP_REMOVED lines=11> */
.L_x_234:
[----:B------:R-:W-:Y:S05]  /*10140*/  BSYNC.RECONVERGENT B4 ;  /* 0x0000000000047941 */ /* 0x000fea0003800200 */
.L_x_233:
[----:B------:R-:W0:Y:S01]  /*10150*/  MUFU.RCP64H R41, 4.29494272000000000000e+09 ;  /* 0x41effff400297908 */ /* 0x000e220000001800 */
        /* <DEDUP_REMOVED lines=22> */
[----:B------:R-:W-:-:S05]  /*102c0*/  FFMA R0, RZ, 29.99997711181640625, R7 ;  /* 0x41effff4ff007823 */ /* 0x000fca0000000007 */
        /* <DEDUP_REMOVED lines=9> */
.L_x_236:
[----:B------:R-:W-:Y:S05]  /*10360*/  BSYNC.RECONVERGENT B4 ;  /* 0x0000000000047941 */ /* 0x000fea0003800200 */
.L_x_235:
[----:B------:R-:W0:Y:S01]  /*10370*/  MUFU.RCP64H R9, 4.29494272000000000000e+09 ;  /* 0x41effff400097908 */ /* 0x000e220000001800 */
        /* <DEDUP_REMOVED lines=27> */
[----:B------:R-:W-:-:S05]  /*10530*/  FFMA R0, RZ, 29.99997711181640625, R7 ;  /* 0x41effff4ff007823 */ /* 0x000fca0000000007 */
        /* <DEDUP_REMOVED lines=9> */
.L_x_238:
[----:B------:R-:W-:Y:S05]  /*105d0*/  BSYNC.RECONVERGENT B4 ;  /* 0x0000000000047941 */ /* 0x000fea0003800200 */
.L_x_237:
        /* <DEDUP_REMOVED lines=33> */
.L_x_240:
[----:B------:R-:W-:Y:S05]  /*107f0*/  BSYNC.RECONVERGENT B4 ;  /* 0x0000000000047941 */ /* 0x000fea0003800200 */
.L_x_239:
        /* <DEDUP_REMOVED lines=33> */
.L_x_242:
[----:B------:R-:W-:Y:S05]  /*10a10*/  BSYNC.RECONVERGENT B4 ;  /* 0x0000000000047941 */ /* 0x000fea0003800200 */
.L_x_241:
[----:B------:R-:W0:Y:S01]  /*10a20*/  MUFU.RCP64H R9, 4.29494272000000000000e+09 ;  /* 0x41effff400097908 */ /* 0x000e220000001800 */
[----:B------:R-:W-:Y:S01]  /*10a30*/  IMAD.MOV.U32 R54, RZ, RZ, -0x28a00000 ;  /* 0xd7600000ff367424 */ /* 0x000fe200078e00ff */
[----:B------:R-:W-:Y:S01]  /*10a40*/  MOV R55, 0x41effff4 ;  /* 0x41effff400377802 */ /* 0x000fe20000000f00 */
[----:B------:R-:W-:Y:S01]  /*10a50*/  IMAD.MOV.U32 R8, RZ, RZ, 0x1 ;  /* 0x00000001ff087424 */ /* 0x000fe200078e00ff */
[----:B------:R-:W-:Y:S01]  /*10a60*/  UMOV UR6, 0xd7600000 ;  /* 0xd760000000067882 */ /* 0x000fe20000000000 */
[----:B------:R-:W-:Y:S01]  /*10a70*/  UMOV UR7, 0x41effff4 ;  /* 0x41effff400077882 */ /* 0x000fe20000000000 */
[----:B------:R-:W-:Y:S02]  /*10a80*/  BSSY.RECONVERGENT B4, `(.L_x_243) ;  /* 0x0000021000047945 */ /* 0x000fe40003800200 */
[----:B------:R-:W-:Y:S08]  /*10a90*/  I2F.F64.U32 R42, R42 ;  /* 0x0000002a002a7312 */ /* 0x000ff00000201800 */
[----:B------:R-:W1:Y:S01]  /*10aa0*/  FRND.F64.FLOOR R6, R6 ;  /* 0x0000000600067313 */ /* 0x000e620000305800 */
[----:B0-----:R-:W-:-:S08]  /*10ab0*/  DFMA R38, R8, -R54, 1 ;  /* 0x3ff000000826742b */ /* 0x001fd00000000836 */
[----:B------:R-:W-:Y:S02]  /*10ac0*/  DFMA R38, R38, R38, R38 ;  /* 0x000000262626722b */ /* 0x000fe40000000026 */
[----:B-1----:R-:W-:-:S06]  /*10ad0*/  DFMA R22, R6, -R54, R22 ;  /* 0x800000360616722b */ /* 0x002fcc0000000016 */
[----:B------:R-:W-:Y:S02]  /*10ae0*/  DFMA R8, R8, R38, R8 ;  /* 0x000000260808722b */ /* 0x000fe40000000008 */
[----:B------:R-:W-:Y:S02]  /*10af0*/  DMUL R38, R12, R42 ;  /* 0x0000002a0c267228 */ /* 0x000fe40000000000 */
[----:B------:R-:W-:-:S04]  /*10b00*/  DSETP.GEU.AND P0, PT, R22, RZ, PT ;  /* 0x000000ff1600722a */ /* 0x000fc80003f0e000 */
[----:B------:R-:W-:-:S04]  /*10b10*/  DFMA R40, R8, -R54, 1 ;  /* 0x3ff000000828742b */ /* 0x000fc80000000836 */
[----:B------:R-:W-:-:S04]  /*10b20*/  FSETP.GEU.AND P1, PT, |R39|, 6.5827683646048100446e-37, PT ;  /* 0x036000002700780b */ /* 0x000fc80003f2e200 */
        /* <DEDUP_REMOVED lines=11> */
[----:B------:R-:W-:-:S04]  /*10be0*/  FFMA R0, RZ, 29.99997711181640625, R7 ;  /* 0x41effff4ff007823 */ /* 0x000fc80000000007 */
        /* <DEDUP_REMOVED lines=10> */
.L_x_244:
[----:B------:R-:W-:Y:S05]  /*10c90*/  BSYNC.RECONVERGENT B4 ;  /* 0x0000000000047941 */ /* 0x000fea0003800200 */
.L_x_243:
[----:B------:R-:W0:Y:S01]  /*10ca0*/  MUFU.RCP64H R9, 4.29494272000000000000e+09 ;  /* 0x41effff400097908 */ /* 0x000e220000001800 */
[----:B------:R-:W-:Y:S01]  /*10cb0*/  IMAD.MOV.U32 R56, RZ, RZ, -0x28a00000 ;  /* 0xd7600000ff387424 */ /* 0x000fe200078e00ff */
[----:B------:R-:W-:Y:S01]  /*10cc0*/  UMOV UR6, 0xd7600000 ;  /* 0xd760000000067882 */ /* 0x000fe20000000000 */
[----:B------:R-:W-:Y:S01]  /*10cd0*/  IMAD.MOV.U32 R57, RZ, RZ, 0x41effff4 ;  /* 0x41effff4ff397424 */ /* 0x000fe200078e00ff */
[----:B------:R-:W-:Y:S01]  /*10ce0*/  UMOV UR7, 0x41effff4 ;  /* 0x41effff400077882 */ /* 0x000fe20000000000 */
[----:B------:R-:W-:Y:S01]  /*10cf0*/  IMAD.MOV.U32 R8, RZ, RZ, 0x1 ;  /* 0x00000001ff087424 */ /* 0x000fe200078e00ff */
[----:B------:R-:W-:Y:S05]  /*10d00*/  BSSY.RECONVERGENT B4, `(.L_x_245) ;  /* 0x000001b000047945 */ /* 0x000fea0003800200 */
        /* <DEDUP_REMOVED lines=26> */
.L_x_246:
[----:B------:R-:W-:Y:S05]  /*10eb0*/  BSYNC.RECONVERGENT B4 ;  /* 0x0000000000047941 */ /* 0x000fea0003800200 */
.L_x_245:
[----:B------:R-:W0:Y:S01]  /*10ec0*/  MUFU.RCP64H R55, 4.29494272000000000000e+09 ;  /* 0x41effff400377908 */ /* 0x000e220000001800 */
        /* <DEDUP_REMOVED lines=32> */
.L_x_248:
[----:B------:R-:W-:Y:S05]  /*110d0*/  BSYNC.RECONVERGENT B4 ;  /* 0x0000000000047941 */ /* 0x000fea0003800200 */
.L_x_247:
[----:B------:R-:W0:Y:S01]  /*110e0*/  FRND.F64.FLOOR R6, R6 ;  /* 0x0000000600067313 */ /* 0x000e220000305800 */
[----:B------:R-:W-:Y:S02]  /*110f0*/  IMAD.MOV.U32 R40, RZ, RZ, -0x28a00000 ;  /* 0xd7600000ff287424 */ /* 0x000fe400078e00ff */
[----:B------:R-:W-:Y:S02]  /*11100*/  HFMA2 R22, -RZ, RZ, 0, 5.9604644775390625e-08 ;  /* 0x00000001ff167431 */ /* 0x000fe400000001ff */
[----:B------:R-:W-:Y:S01]  /*11110*/  IMAD.MOV.U32 R41, RZ, RZ, 0x41effff4 ;  /* 0x41effff4ff297424 */ /* 0x000fe200078e00ff */
[----:B------:R-:W-:Y:S01]  /*11120*/  UMOV UR6, 0xd7600000 ;  /* 0xd760000000067882 */ /* 0x000fe20000000000 */
[----:B------:R-:W-:Y:S01]  /*11130*/  UMOV UR7, 0x41effff4 ;  /* 0x41effff400077882 */ /* 0x000fe20000000000 */
[----:B------:R-:W-:Y:S01]  /*11140*/  BSSY.RECONVERGENT B4, `(.L_x_249) ;  /* 0x000001f000047945 */ /* 0x000fe20003800200 */
[----:B------:R-:W1:Y:S02]  /*11150*/  MUFU.RCP64H R23, 4.29494272000000000000e+09 ;  /* 0x41effff400177908 */ /* 0x000e640000001800 */
        /* <DEDUP_REMOVED lines=29> */
.L_x_250:
[----:B------:R-:W-:Y:S05]  /*11330*/  BSYNC.RECONVERGENT B4 ;  /* 0x0000000000047941 */ /* 0x000fea0003800200 */
.L_x_249:
[----:B------:R-:W0:Y:S01]  /*11340*/  MUFU.RCP64H R9, 4.29494272000000000000e+09 ;  /* 0x41effff400097908 */ /* 0x000e220000001800 */
[----:B------:R-:W-:Y:S01]  /*11350*/  IMAD.MOV.U32 R56, RZ, RZ, -0x28a00000 ;  /* 0xd7600000ff387424 */ /* 0x000fe200078e00ff */
[----:B------:R-:W-:Y:S01]  /*11360*/  UMOV UR6, 0xd7600000 ;  /* 0xd760000000067882 */ /* 0x000fe20000000000 */
[----:B------:R-:W-:Y:S01]  /*11370*/  IMAD.MOV.U32 R57, RZ, RZ, 0x41effff4 ;  /* 0x41effff4ff397424 */ /* 0x000fe200078e00ff */
[----:B------:R-:W-:Y:S01]  /*11380*/  UMOV UR7, 0x41effff4 ;  /* 0x41effff400077882 */ /* 0x000fe20000000000 */
[----:B------:R-:W-:Y:S01]  /*11390*/  IMAD.MOV.U32 R8, RZ, RZ, 0x1 ;  /* 0x00000001ff087424 */ /* 0x000fe200078e00ff */
[----:B------:R-:W-:Y:S02]  /*113a0*/  BSSY.RECONVERGENT B4, `(.L_x_251) ;  /* 0x000001c000047945 */ /* 0x000fe40003800200 */
[----:B------:R-:W1:Y:S03]  /*113b0*/  I2F.F64.U32 R40, R30 ;  /* 0x0000001e00287312 */ /* 0x000e660000201800 */
[----:B0-----:R-:W-:-:S08]  /*113c0*/  DFMA R24, R8, -R56, 1 ;  /* 0x3ff000000818742b */ /* 0x001fd00000000838 */
[----:B------:R-:W-:-:S08]  /*113d0*/  DFMA R24, R24, R24, R24 ;  /* 0x000000181818722b */ /* 0x000fd00000000018 */
[----:B------:R-:W-:Y:S02]  /*113e0*/  DFMA R8, R8, R24, R8 ;  /* 0x000000180808722b */ /* 0x000fe40000000008 */
[----:B-1----:R-:W-:-:S06]  /*113f0*/  DMUL R24, R20, R40 ;  /* 0x0000002814187228 */ /* 0x002fcc0000000000 */
        /* <DEDUP_REMOVED lines=22> */
.L_x_252:
[----:B------:R-:W-:Y:S05]  /*11560*/  BSYNC.RECONVERGENT B4 ;  /* 0x0000000000047941 */ /* 0x000fea0003800200 */
.L_x_251:
        /* <DEDUP_REMOVED lines=33> */
.L_x_254:
[----:B------:R-:W-:Y:S05]  /*11780*/  BSYNC.RECONVERGENT B4 ;  /* 0x0000000000047941 */ /* 0x000fea0003800200 */
.L_x_253:
        /* <DEDUP_REMOVED lines=33> */
.L_x_256:
[----:B------:R-:W-:Y:S05]  /*119a0*/  BSYNC.RECONVERGENT B4 ;  /* 0x0000000000047941 */ /* 0x000fea0003800200 */
.L_x_255:
        /* <DEDUP_REMOVED lines=38> */
.L_x_258:
[----:B------:R-:W-:Y:S05]  /*11c10*/  BSYNC.RECONVERGENT B4 ;  /* 0x0000000000047941 */ /* 0x000fea0003800200 */
.L_x_257:
        /* <DEDUP_REMOVED lines=33> */
.L_x_260:
[----:B------:R-:W-:Y:S05]  /*11e30*/  BSYNC.RECONVERGENT B4 ;  /* 0x0000000000047941 */ /* 0x000fea0003800200 */
.L_x_259:
        /* <DEDUP_REMOVED lines=33> */
.L_x_262:
[----:B------:R-:W-:Y:S05]  /*12050*/  BSYNC.RECONVERGENT B4 ;  /* 0x0000000000047941 */ /* 0x000fea0003800200 */
.L_x_261:
        /* <DEDUP_REMOVED lines=39> */
.L_x_264:
[----:B------:R-:W-:Y:S05]  /*122d0*/  BSYNC.RECONVERGENT B4 ;  /* 0x0000000000047941 */ /* 0x000fea0003800200 */
.L_x_263:
        /* <DEDUP_REMOVED lines=33> */
.L_x_266:
[----:B------:R-:W-:Y:S05]  /*124f0*/  BSYNC.RECONVERGENT B4 ;  /* 0x0000000000047941 */ /* 0x000fea0003800200 */
.L_x_265:
        /* <DEDUP_REMOVED lines=33> */
.L_x_268:
[----:B------:R-:W-:Y:S05]  /*12710*/  BSYNC.RECONVERGENT B4 ;  /* 0x0000000000047941 */ /* 0x000fea0003800200 */
.L_x_267:
        /* <DEDUP_REMOVED lines=37> */
.L_x_270:
[----:B------:R-:W-:Y:S05]  /*12970*/  BSYNC.RECONVERGENT B4 ;  /* 0x0000000000047941 */ /* 0x000fea0003800200 */
.L_x_269:
        /* <DEDUP_REMOVED lines=8> */
[----:B0-----:R-:W-:-:S02]  /*12a00*/  DFMA R22, R8, -R54, 1 ;  /* 0x3ff000000816742b */ /* 0x001fc40000000836 */
[----:B-1----:R-:W-:-:S06]  /*12a10*/  DMUL R20, R20, R32 ;  /* 0x0000002014147228 */ /* 0x002fcc0000000000 */
[----:B------:R-:W-:-:S08]  /*12a20*/  DFMA R22, R22, R22, R22 ;  /* 0x000000161616722b */ /* 0x000fd00000000016 */
[----:B------:R-:W-:Y:S01]  /*12a30*/  DFMA R22, R8, R22, R8 ;  /* 0x000000160816722b */ /* 0x000fe20000000008 */
[----:B------:R-:W-:-:S07]  /*12a40*/  FSETP.GEU.AND P2, PT, |R21|, 6.5827683646048100446e-37, PT ;  /* 0x036000001500780b */ /* 0x000fce0003f4e200 */
[----:B------:R-:W-:-:S08]  /*12a50*/  DFMA R8, R22, -R54, 1 ;  /* 0x3ff000001608742b */ /* 0x000fd00000000836 */
[----:B------:R-:W-:Y:S02]  /*12a60*/  DFMA R56, R22, R8, R22 ;  /* 0x000000081638722b */ /* 0x000fe40000000016 */
[----:B------:R-:W0:Y:S06]  /*12a70*/  FRND.F64.FLOOR R8, R6 ;  /* 0x0000000600087313 */ /* 0x000e2c0000305800 */
        /* <DEDUP_REMOVED lines=18> */
.L_x_272:
[----:B------:R-:W-:Y:S05]  /*12ba0*/  BSYNC.RECONVERGENT B4 ;  /* 0x0000000000047941 */ /* 0x000fea0003800200 */
.L_x_271:
[----:B------:R-:W0:Y:S01]  /*12bb0*/  MUFU.RCP64H R9, 4.29494272000000000000e+09 ;  /* 0x41effff400097908 */ /* 0x000e220000001800 */
[----:B------:R-:W-:Y:S01]  /*12bc0*/  IMAD.MOV.U32 R54, RZ, RZ, -0x28a00000 ;  /* 0xd7600000ff367424 */ /* 0x000fe200078e00ff */
[----:B------:R-:W-:Y:S01]  /*12bd0*/  MOV R55, 0x41effff4 ;  /* 0x41effff400377802 */ /* 0x000fe20000000f00 */
[----:B------:R-:W-:Y:S01]  /*12be0*/  IMAD.MOV.U32 R8, RZ, RZ, 0x1 ;  /* 0x00000001ff087424 */ /* 0x000fe200078e00ff */
[----:B------:R-:W-:Y:S01]  /*12bf0*/  DMUL R18, R18, R32 ;  /* 0x0000002012127228 */ /* 0x000fe20000000000 */
[----:B------:R-:W-:Y:S01]  /*12c00*/  UMOV UR6, 0xd7600000 ;  /* 0xd760000000067882 */ /* 0x000fe20000000000 */
[----:B------:R-:W-:Y:S01]  /*12c10*/  UMOV UR7, 0x41effff4 ;  /* 0x41effff400077882 */ /* 0x000fe20000000000 */
[----:B------:R-:W-:Y:S07]  /*12c20*/  BSSY.RECONVERGENT B4, `(.L_x_273) ;  /* 0x000001a000047945 */ /* 0x000fee0003800200 */
[----:B------:R-:W-:Y:S01]  /*12c30*/  FSETP.GEU.AND P2, PT, |R19|, 6.5827683646048100446e-37, PT ;  /* 0x036000001300780b */ /* 0x000fe20003f4e200 */
[----:B0-----:R-:W-:-:S08]  /*12c40*/  DFMA R22, R8, -R54, 1 ;  /* 0x3ff000000816742b */ /* 0x001fd00000000836 */
[----:B------:R-:W-:-:S08]  /*12c50*/  DFMA R22, R22, R22, R22 ;  /* 0x000000161616722b */ /* 0x000fd00000000016 */
[----:B------:R-:W-:-:S08]  /*12c60*/  DFMA R22, R8, R22, R8 ;  /* 0x000000160816722b */ /* 0x000fd00000000008 */
        /* <DEDUP_REMOVED lines=21> */
.L_x_274:
[----:B------:R-:W-:Y:S05]  /*12dc0*/  BSYNC.RECONVERGENT B4 ;  /* 0x0000000000047941 */ /* 0x000fea0003800200 */
.L_x_273:
        /* <DEDUP_REMOVED lines=33> */
.L_x_276:
[----:B------:R-:W-:Y:S05]  /*12fe0*/  BSYNC.RECONVERGENT B4 ;  /* 0x0000000000047941 */ /* 0x000fea0003800200 */
.L_x_275:
        /* <DEDUP_REMOVED lines=38> */
.L_x_278:
[----:B------:R-:W-:Y:S05]  /*13250*/  BSYNC.RECONVERGENT B4 ;  /* 0x0000000000047941 */ /* 0x000fea0003800200 */
.L_x_277:
        /* <DEDUP_REMOVED lines=33> */
.L_x_280:
[----:B------:R-:W-:Y:S05]  /*13470*/  BSYNC.RECONVERGENT B4 ;  /* 0x0000000000047941 */ /* 0x000fea0003800200 */
.L_x_279:
        /* <DEDUP_REMOVED lines=33> */
.L_x_282:
[----:B------:R-:W-:Y:S05]  /*13690*/  BSYNC.RECONVERGENT B4 ;  /* 0x0000000000047941 */ /* 0x000fea0003800200 */
.L_x_281:
[----:B------:R-:W0:Y:S01]  /*136a0*/  MUFU.RCP64H R9, 4.29494272000000000000e+09 ;  /* 0x41effff400097908 */ /* 0x000e220000001800 */
        /* <DEDUP_REMOVED lines=38> */
.L_x_284:
[----:B------:R-:W-:Y:S05]  /*13910*/  BSYNC.RECONVERGENT B4 ;  /* 0x0000000000047941 */ /* 0x000fea0003800200 */
.L_x_283:
[----:B------:R-:W0:Y:S01]  /*13920*/  MUFU.RCP64H R9, 4.29494272000000000000e+09 ;  /* 0x41effff400097908 */ /* 0x000e220000001800 */
[----:B------:R-:W-:Y:S01]  /*13930*/  IMAD.MOV.U32 R20, RZ, RZ, -0x28a00000 ;  /* 0xd7600000ff147424 */ /* 0x000fe200078e00ff */
[----:B------:R-:W-:Y:S01]  /*13940*/  DMUL R10, R10, R26 ;  /* 0x0000001a0a0a7228 */ /* 0x000fe20000000000 */
[----:B------:R-:W-:Y:S01]  /*13950*/  IMAD.MOV.U32 R21, RZ, RZ, 0x41effff4 ;  /* 0x41effff4ff157424 */ /* 0x000fe200078e00ff */
[----:B------:R-:W-:Y:S01]  /*13960*/  UMOV UR6, 0xd7600000 ;  /* 0xd760000000067882 */ /* 0x000fe20000000000 */
[----:B------:R-:W-:Y:S01]  /*13970*/  IMAD.MOV.U32 R8, RZ, RZ, 0x1 ;  /* 0x00000001ff087424 */ /* 0x000fe200078e00ff */
[----:B------:R-:W-:Y:S01]  /*13980*/  UMOV UR7, 0x41effff4 ;  /* 0x41effff400077882 */ /* 0x000fe20000000000 */
[----:B------:R-:W-:Y:S05]  /*13990*/  BSSY.RECONVERGENT B4, `(.L_x_285) ;  /* 0x000001a000047945 */ /* 0x000fea0003800200 */
        /* <DEDUP_REMOVED lines=25> */
.L_x_286:
[----:B------:R-:W-:Y:S05]  /*13b30*/  BSYNC.RECONVERGENT B4 ;  /* 0x0000000000047941 */ /* 0x000fea0003800200 */
.L_x_285:
        /* <DEDUP_REMOVED lines=33> */
.L_x_288:
[----:B------:R-:W-:Y:S05]  /*13d50*/  BSYNC.RECONVERGENT B4 ;  /* 0x0000000000047941 */ /* 0x000fea0003800200 */
.L_x_287:
        /* <DEDUP_REMOVED lines=37> */
.L_x_290:
[----:B------:R-:W-:Y:S05]  /*13fb0*/  BSYNC.RECONVERGENT B4 ;  /* 0x0000000000047941 */ /* 0x000fea0003800200 */
.L_x_289:
        /* <DEDUP_REMOVED lines=12> */
[----:B------:R-:W-:-:S08]  /*14080*/  DFMA R14, R12, R14, R12 ;  /* 0x0000000e0c0e722b */ /* 0x000fd0000000000c */
[----:B------:R-:W-:-:S08]  /*14090*/  DFMA R12, R14, -R8, 1 ;  /* 0x3ff000000e0c742b */ /* 0x000fd00000000808 */
[----:B------:R-:W-:Y:S02]  /*140a0*/  DFMA R60, R14, R12, R14 ;  /* 0x0000000c0e3c722b */ /* 0x000fe4000000000e */
[----:B------:R-:W0:Y:S02]  /*140b0*/  FRND.F64.FLOOR R12, R6 ;  /* 0x00000006000c7313 */ /* 0x000e240000305800 */
[----:B0-----:R-:W-:-:S08]  /*140c0*/  DFMA R12, R12, -R8, R10 ;  /* 0x800000080c0c722b */ /* 0x001fd0000000000a */
[----:B------:R-:W-:Y:S01]  /*140d0*/  DSETP.GEU.AND P0, PT, R12, RZ, PT ;  /* 0x000000ff0c00722a */ /* 0x000fe20003f0e000 */
        /* <DEDUP_REMOVED lines=15> */
[----:B------:R-:W-:Y:S02]  /*141d0*/  DADD R8, R12, UR6 ;  /* 0x000000060c087e29 */ /* 0x000fe40008000000 */
[----:B-1----:R-:W-:-:S04]  /*141e0*/  DFMA R14, R20, -131072, R14 ;  /* 0xc1000000140e782b */ /* 0x002fc8000000000e */
[----:B------:R-:W-:-:S04]  /*141f0*/  DFMA R6, R60, R58, R56 ;  /* 0x0000003a3c06722b */ /* 0x000fc80000000038 */
[----:B------:R-:W-:Y:S02]  /*14200*/  FSEL R12, R8, R12, !P0 ;  /* 0x0000000c080c7208 */ /* 0x000fe40004000000 */
[----:B------:R-:W-:-:S04]  /*14210*/  FSEL R13, R9, R13, !P0 ;  /* 0x0000000d090d7208 */ /* 0x000fc80004000000 */
        /* <DEDUP_REMOVED lines=10> */
.L_x_292:
[----:B------:R-:W-:Y:S05]  /*142c0*/  BSYNC.RECONVERGENT B4 ;  /* 0x0000000000047941 */ /* 0x000fea0003800200 */
.L_x_291:
        /* <DEDUP_REMOVED lines=33> */
.L_x_294:
[----:B------:R-:W-:Y:S05]  /*144e0*/  BSYNC.RECONVERGENT B4 ;  /* 0x0000000000047941 */ /* 0x000fea0003800200 */
.L_x_293:
        /* <DEDUP_REMOVED lines=33> */
.L_x_296:
[----:B------:R-:W-:Y:S05]  /*14700*/  BSYNC.RECONVERGENT B4 ;  /* 0x0000000000047941 */ /* 0x000fea0003800200 */
.L_x_295:
        /* <DEDUP_REMOVED lines=11> */
[----:B------:R-:W-:-:S06]  /*147c0*/  DSETP.GEU.AND P0, PT, R10, RZ, PT ;  /* 0x000000ff0a00722a */ /* 0x000fcc0003f0e000 */
[----:B------:R-:W-:Y:S02]  /*147d0*/  DFMA R8, R8, R54, R8 ;  /* 0x000000360808722b */ /* 0x000fe40000000008 */
[----:B------:R-:W-:-:S06]  /*147e0*/  DMUL R54, R44, R22 ;  /* 0x000000162c367228 */ /* 0x000fcc0000000000 */
        /* <DEDUP_REMOVED lines=23> */
.L_x_298:
[----:B------:R-:W-:Y:S05]  /*14960*/  BSYNC.RECONVERGENT B4 ;  /* 0x0000000000047941 */ /* 0x000fea0003800200 */
.L_x_297:
        /* <DEDUP_REMOVED lines=33> */
.L_x_300:
[----:B------:R-:W-:Y:S05]  /*14b80*/  BSYNC.RECONVERGENT B4 ;  /* 0x0000000000047941 */ /* 0x000fea0003800200 */
.L_x_299:
        /* <DEDUP_REMOVED lines=33> */
.L_x_302:
[----:B------:R-:W-:Y:S05]  /*14da0*/  BSYNC.RECONVERGENT B4 ;  /* 0x0000000000047941 */ /* 0x000fea0003800200 */
.L_x_301:
[----:B------:R-:W0:Y:S01]  /*14db0*/  MUFU.RCP64H R55, 4.29494272000000000000e+09 ;  /* 0x41effff400377908 */ /* 0x000e220000001800 */
        /* <DEDUP_REMOVED lines=21> */
[----:B------:R-:W-:-:S04]  /*14f10*/  DSETP.GEU.AND P0, PT, R10, RZ, PT ;  /* 0x000000ff0a00722a */ /* 0x000fc80003f0e000 */
[----:B------:R-:W-:Y:S02]  /*14f20*/  DFMA R6, R60, R8, R58 ;  /* 0x000000083c06722b */ /* 0x000fe4000000003a */
[----:B------:R-:W-:-:S08]  /*14f30*/  DADD R8, R10, UR6 ;  /* 0x000000060a087e29 */ /* 0x000fd00008000000 */
[----:B------:R-:W-:Y:S02]  /*14f40*/  FFMA R0, RZ, 29.99997711181640625, R7 ;  /* 0x41effff4ff007823 */ /* 0x000fe40000000007 */
[----:B------:R-:W-:Y:S02]  /*14f50*/  FSEL R8, R8, R10, !P0 ;  /* 0x0000000a08087208 */ /* 0x000fe40004000000 */
[----:B------:R-:W-:Y:S02]  /*14f60*/  FSEL R9, R9, R11, !P0 ;  /* 0x0000000b09097208 */ /* 0x000fe40004000000 */
[----:B------:R-:W-:-:S04]  /*14f70*/  FSETP.GT.AND P0, PT, |R0|, 1.469367938527859385e-39, PT ;  /* 0x001000000000780b */ /* 0x000fc80003f04200 */
[----:B------:R-:W-:-:S09]  /*14f80*/  DADD R64, R64, R8 ;  /* 0x0000000040407229 */ /* 0x000fd20000000008 */
        /* <DEDUP_REMOVED lines=8> */
.L_x_304:
[----:B------:R-:W-:Y:S05]  /*15010*/  BSYNC.RECONVERGENT B4 ;  /* 0x0000000000047941 */ /* 0x000fea0003800200 */
.L_x_303:
        /* <DEDUP_REMOVED lines=33> */
.L_x_306:
[----:B------:R-:W-:Y:S05]  /*15230*/  BSYNC.RECONVERGENT B4 ;  /* 0x0000000000047941 */ /* 0x000fea0003800200 */
.L_x_305:
        /* <DEDUP_REMOVED lines=33> */
.L_x_308:
[----:B------:R-:W-:Y:S05]  /*15450*/  BSYNC.RECONVERGENT B4 ;  /* 0x0000000000047941 */ /* 0x000fea0003800200 */
.L_x_307:
        /* <DEDUP_REMOVED lines=37> */
.L_x_310:
[----:B------:R-:W-:Y:S05]  /*156b0*/  BSYNC.RECONVERGENT B4 ;  /* 0x0000000000047941 */ /* 0x000fea0003800200 */
.L_x_309:
        /* <DEDUP_REMOVED lines=33> */
.L_x_312:
[----:B------:R-:W-:Y:S05]  /*158d0*/  BSYNC.RECONVERGENT B4 ;  /* 0x0000000000047941 */ /* 0x000fea0003800200 */
.L_x_311:
        /* <DEDUP_REMOVED lines=33> */
.L_x_314:
[----:B------:R-:W-:Y:S05]  /*15af0*/  BSYNC.RECONVERGENT B4 ;  /* 0x0000000000047941 */ /* 0x000fea0003800200 */
.L_x_313:
        /* <DEDUP_REMOVED lines=33> */
.L_x_316:
[----:B------:R-:W-:Y:S05]  /*15d10*/  BSYNC.RECONVERGENT B4 ;  /* 0x0000000000047941 */ /* 0x000fea0003800200 */
.L_x_315:
        /* <DEDUP_REMOVED lines=18> */
[----:B------:R-:W-:-:S08]  /*15e40*/  DMUL R56, R60, R54 ;  /* 0x000000363c387228 */ /* 0x000fd00000000000 */
[----:B------:R-:W-:-:S08]  /*15e50*/  DFMA R58, R56, -R58, R54 ;  /* 0x8000003a383a722b */ /* 0x000fd00000000036 */
[----:B------:R-:W-:Y:S01]  /*15e60*/  DFMA R6, R60, R58, R56 ;  /* 0x0000003a3c06722b */ /* 0x000fe20000000038 */
[----:B------:R-:W-:Y:S02]  /*15e70*/  FSEL R56, R8, R64, !P0 ;  /* 0x0000004008387208 */ /* 0x000fe40004000000 */
[----:B------:R-:W-:-:S07]  /*15e80*/  FSEL R57, R9, R65, !P0 ;  /* 0x0000004109397208 */ /* 0x000fce0004000000 */
[----:B------:R-:W-:Y:S01]  /*15e90*/  FFMA R0, RZ, 29.99997711181640625, R7 ;  /* 0x41effff4ff007823 */ /* 0x000fe20000000007 */
[C---:B------:R-:W-:Y:S02]  /*15ea0*/  DADD R8, R56.reuse, UR6 ;  /* 0x0000000638087e29 */ /* 0x040fe40008000000 */
[----:B------:R-:W-:Y:S02]  /*15eb0*/  DSETP.GEU.AND P0, PT, R56, RZ, PT ;  /* 0x000000ff3800722a */ /* 0x000fe40003f0e000 */
[----:B------:R-:W-:-:S06]  /*15ec0*/  FSETP.GT.AND P1, PT, |R0|, 1.469367938527859385e-39, PT ;  /* 0x001000000000780b */ /* 0x000fcc0003f24200 */
[----:B------:R-:W-:Y:S02]  /*15ed0*/  FSEL R66, R8, R56, !P0 ;  /* 0x0000003808427208 */ /* 0x000fe40004000000 */
[----:B------:R-:W-:-:S05]  /*15ee0*/  FSEL R67, R9, R57, !P0 ;  /* 0x0000003909437208 */ /* 0x000fca0004000000 */
        /* <DEDUP_REMOVED lines=8> */
.L_x_318:
[----:B------:R-:W-:Y:S05]  /*15f70*/  BSYNC.RECONVERGENT B4 ;  /* 0x0000000000047941 */ /* 0x000fea0003800200 */
.L_x_317:
        /* <DEDUP_REMOVED lines=33> */
.L_x_320:
[----:B------:R-:W-:Y:S05]  /*16190*/  BSYNC.RECONVERGENT B4 ;  /* 0x0000000000047941 */ /* 0x000fea0003800200 */
.L_x_319:
        /* <DEDUP_REMOVED lines=33> */
.L_x_322:
[----:B------:R-:W-:Y:S05]  /*163b0*/  BSYNC.RECONVERGENT B4 ;  /* 0x0000000000047941 */ /* 0x000fea0003800200 */
.L_x_321:
        /* <DEDUP_REMOVED lines=38> */
.L_x_324:
[----:B------:R-:W-:Y:S05]  /*16620*/  BSYNC.RECONVERGENT B4 ;  /* 0x0000000000047941 */ /* 0x000fea0003800200 */
.L_x_323:
        /* <DEDUP_REMOVED lines=33> */
.L_x_326:
[----:B------:R-:W-:Y:S05]  /*16840*/  BSYNC.RECONVERGENT B4 ;  /* 0x0000000000047941 */ /* 0x000fea0003800200 */
.L_x_325:
        /* <DEDUP_REMOVED lines=33> */
.L_x_328:
[----:B------:R-:W-:Y:S05]  /*16a60*/  BSYNC.RECONVERGENT B4 ;  /* 0x0000000000047941 */ /* 0x000fea0003800200 */
.L_x_327:
        /* <DEDUP_REMOVED lines=37> */
.L_x_330:
[----:B------:R-:W-:Y:S05]  /*16cc0*/  BSYNC.RECONVERGENT B4 ;  /* 0x0000000000047941 */ /* 0x000fea0003800200 */
.L_x_329:
        /* <DEDUP_REMOVED lines=10> */
[----:B------:R-:W-:Y:S01]  /*16d70*/  DMUL R54, R32, R24 ;  /* 0x0000001820367228 */ /* 0x000fe20000000000 */
[----:B------:R-:W0:Y:S05]  /*16d80*/  FRND.F64.FLOOR R24, R6 ;  /* 0x0000000600187313 */ /* 0x000e2a0000305800 */
[----:B------:R-:W-:-:S04]  /*16d90*/  DFMA R58, R56, -R8, 1 ;  /* 0x3ff00000383a742b */ /* 0x000fc80000000808 */
[----:B------:R-:W-:-:S04]  /*16da0*/  FSETP.GEU.AND P2, PT, |R55|, 6.5827683646048100446e-37, PT ;  /* 0x036000003700780b */ /* 0x000fc80003f4e200 */
[----:B------:R-:W-:Y:S02]  /*16db0*/  DFMA R60, R56, R58, R56 ;  /* 0x0000003a383c722b */ /* 0x000fe40000000038 */
[----:B0-----:R-:W-:-:S06]  /*16dc0*/  DFMA R24, R24, -R8, R66 ;  /* 0x800000081818722b */ /* 0x001fcc0000000042 */
[----:B------:R-:W-:Y:S02]  /*16dd0*/  DMUL R56, R60, R54 ;  /* 0x000000363c387228 */ /* 0x000fe40000000000 */
[----:B------:R-:W-:-:S06]  /*16de0*/  DSETP.GEU.AND P0, PT, R24, RZ, PT ;  /* 0x000000ff1800722a */ /* 0x000fcc0003f0e000 */
[----:B------:R-:W-:Y:S02]  /*16df0*/  DFMA R58, R56, -R8, R54 ;  /* 0x80000008383a722b */ /* 0x000fe40000000036 */
[----:B------:R-:W-:-:S06]  /*16e00*/  DADD R8, R24, UR6 ;  /* 0x0000000618087e29 */ /* 0x000fcc0008000000 */
        /* <DEDUP_REMOVED lines=13> */
.L_x_332:
[----:B------:R-:W-:Y:S05]  /*16ee0*/  BSYNC.RECONVERGENT B4 ;  /* 0x0000000000047941 */ /* 0x000fea0003800200 */
.L_x_331:
        /* <DEDUP_REMOVED lines=33> */
.L_x_334:
[----:B------:R-:W-:Y:S05]  /*17100*/  BSYNC.RECONVERGENT B4 ;  /* 0x0000000000047941 */ /* 0x000fea0003800200 */
.L_x_333:
        /* <DEDUP_REMOVED lines=33> */
.L_x_336:
[----:B------:R-:W-:Y:S05]  /*17320*/  BSYNC.RECONVERGENT B4 ;  /* 0x0000000000047941 */ /* 0x000fea0003800200 */
.L_x_335:
[----:B------:R-:W0:Y:S01]  /*17330*/  MUFU.RCP64H R9, 4.29494272000000000000e+09 ;  /* 0x41effff400097908 */ /* 0x000e220000001800 */
        /* <DEDUP_REMOVED lines=36> */
.L_x_338:
[----:B------:R-:W-:Y:S05]  /*17580*/  BSYNC.RECONVERGENT B4 ;  /* 0x0000000000047941 */ /* 0x000fea0003800200 */
.L_x_337:
        /* <DEDUP_REMOVED lines=33> */
.L_x_340:
[----:B------:R-:W-:Y:S05]  /*177a0*/  BSYNC.RECONVERGENT B4 ;  /* 0x0000000000047941 */ /* 0x000fea0003800200 */
.L_x_339:
        /* <DEDUP_REMOVED lines=33> */
.L_x_342:
[----:B------:R-:W-:Y:S05]  /*179c0*/  BSYNC.RECONVERGENT B4 ;  /* 0x0000000000047941 */ /* 0x000fea0003800200 */
.L_x_341:
[----:B------:R-:W0:Y:S01]  /*179d0*/  MUFU.RCP64H R9, 4.29494272000000000000e+09 ;  /* 0x41effff400097908 */ /* 0x000e220000001800 */
        /* <DEDUP_REMOVED lines=37> */
.L_x_344:
[----:B------:R-:W-:Y:S05]  /*17c30*/  BSYNC.RECONVERGENT B4 ;  /* 0x0000000000047941 */ /* 0x000fea0003800200 */
.L_x_343:
        /* <DEDUP_REMOVED lines=33> */
.L_x_346:
[----:B------:R-:W-:Y:S05]  /*17e50*/  BSYNC.RECONVERGENT B4 ;  /* 0x0000000000047941 */ /* 0x000fea0003800200 */
.L_x_345:
        /* <DEDUP_REMOVED lines=33> */
.L_x_348:
[----:B------:R-:W-:Y:S05]  /*18070*/  BSYNC.RECONVERGENT B4 ;  /* 0x0000000000047941 */ /* 0x000fea0003800200 */
.L_x_347:
        /* <DEDUP_REMOVED lines=37> */
.L_x_350:
[----:B------:R-:W-:Y:S05]  /*182d0*/  BSYNC.RECONVERGENT B4 ;  /* 0x0000000000047941 */ /* 0x000fea0003800200 */
.L_x_349:
[----:B------:R-:W2:Y:S04]  /*182e0*/  LDG.E R8, desc[UR4][R48.64+0x18] ;  /* 0x0000180430087981 */ /* 0x000ea8000c1e1900 */
[----:B------:R-:W3:Y:S04]  /*182f0*/  LDG.E R0, desc[UR4][R48.64+0x1c] ;  /* 0x00001c0430007981 */ /* 0x000ee8000c1e1900 */
[----:B------:R0:W4:Y:S01]  /*18300*/  LDG.E R5, desc[UR4][R48.64+0x20] ;  /* 0x0000200430057981 */ /* 0x000122000c1e1900 */
[----:B------:R-:W1:Y:S01]  /*18310*/  MUFU.RCP64H R17, 4.29494272000000000000e+09 ;  /* 0x41effff400117908 */ /* 0x000e620000001800 */
[----:B------:R-:W-:Y:S01]  /*18320*/  IMAD.MOV.U32 R18, RZ, RZ, -0x28a00000 ;  /* 0xd7600000ff127424 */ /* 0x000fe200078e00ff */
[----:B------:R-:W-:Y:S01]  /*18330*/  UMOV UR6, 0xd7600000 ;  /* 0xd760000000067882 */ /* 0x000fe20000000000 */
[----:B------:R-:W-:Y:S01]  /*18340*/  IMAD.MOV.U32 R19, RZ, RZ, 0x41effff4 ;  /* 0x41effff4ff137424 */ /* 0x000fe200078e00ff */
[----:B------:R-:W-:Y:S01]  /*18350*/  UMOV UR7, 0x41effff4 ;  /* 0x41effff400077882 */ /* 0x000fe20000000000 */
[----:B------:R-:W-:Y:S01]  /*18360*/  IMAD.MOV.U32 R16, RZ, RZ, 0x1 ;  /* 0x00000001ff107424 */ /* 0x000fe200078e00ff */
[----:B------:R-:W-:Y:S02]  /*18370*/  BSSY.RECONVERGENT B4, `(.L_x_351) ;  /* 0x0000027000047945 */ /* 0x000fe40003800200 */
[----:B0-----:R-:W0:Y:S03]  /*18380*/  FRND.F64.FLOOR R48, R6 ;  /* 0x0000000600307313 */ /* 0x001e260000305800 */
[----:B-1----:R-:W-:-:S02]  /*18390*/  DFMA R20, R16, -R18, 1 ;  /* 0x3ff000001014742b */ /* 0x002fc40000000812 */
[----:B0-----:R-:W-:-:S06]  /*183a0*/  DFMA R14, R48, -R18, R14 ;  /* 0x80000012300e722b */ /* 0x001fcc000000000e */
[----:B------:R-:W-:Y:S02]  /*183b0*/  DFMA R20, R20, R20, R20 ;  /* 0x000000141414722b */ /* 0x000fe40000000014 */
[----:B------:R-:W-:-:S06]  /*183c0*/  DSETP.GEU.AND P0, PT, R14, RZ, PT ;  /* 0x000000ff0e00722a */ /* 0x000fcc0003f0e000 */
        /* <DEDUP_REMOVED lines=11> */
[----:B-1----:R-:W-:Y:S02]  /*18480*/  DMUL R64, R46, R54 ;  /* 0x000000362e407228 */ /* 0x002fe40000000000 */
[----:B------:R-:W-:-:S06]  /*18490*/  DFMA R48, R54, -131072, R8 ;  /* 0xc10000003630782b */ /* 0x000fcc0000000008 */
[----:B------:R-:W-:Y:S02]  /*184a0*/  DMUL R56, R62, R64 ;  /* 0x000000403e387228 */ /* 0x000fe40000000000 */
[----:B------:R-:W-:Y:S01]  /*184b0*/  FSETP.GEU.AND P2, PT, |R65|, 6.5827683646048100446e-37, PT ;  /* 0x036000004100780b */ /* 0x000fe20003f4e200 */
[----:B0-----:R-:W-:-:S05]  /*184c0*/  DFMA R20, R22, -131072, R20 ;  /* 0xc10000001614782b */ /* 0x001fca0000000014 */
[----:B------:R-:W-:Y:S01]  /*184d0*/  DFMA R60, R56, -R18, R64 ;  /* 0x80000012383c722b */ /* 0x000fe20000000040 */
[----:B------:R-:W0:Y:S07]  /*184e0*/  FRND.F64.FLOOR R18, R58 ;  /* 0x0000003a00127313 */ /* 0x000e2e0000305800 */
[----:B------:R-:W-:Y:S02]  /*184f0*/  DFMA R6, R62, R60, R56 ;  /* 0x0000003c3e06722b */ /* 0x000fe40000000038 */
[----:B------:R-:W-:-:S02]  /*18500*/  DADD R56, R14, UR6 ;  /* 0x000000060e387e29 */ /* 0x000fc40008000000 */
[----:B0-----:R-:W-:-:S06]  /*18510*/  DFMA R16, R18, -131072, R16 ;  /* 0xc10000001210782b */ /* 0x001fcc0000000010 */
        /* <DEDUP_REMOVED lines=12> */
.L_x_352:
[----:B------:R-:W-:Y:S05]  /*185e0*/  BSYNC.RECONVERGENT B4 ;  /* 0x0000000000047941 */ /* 0x000fea0003800200 */
.L_x_351:
        /* <DEDUP_REMOVED lines=33> */
.L_x_354:
[----:B------:R-:W-:Y:S05]  /*18800*/  BSYNC.RECONVERGENT B4 ;  /* 0x0000000000047941 */ /* 0x000fea0003800200 */
.L_x_353:
        /* <DEDUP_REMOVED lines=33> */
.L_x_356:
[----:B------:R-:W-:Y:S05]  /*18a20*/  BSYNC.RECONVERGENT B4 ;  /* 0x0000000000047941 */ /* 0x000fea0003800200 */
.L_x_355:
        /* <DEDUP_REMOVED lines=37> */
.L_x_358:
[----:B------:R-:W-:Y:S05]  /*18c80*/  BSYNC.RECONVERGENT B4 ;  /* 0x0000000000047941 */ /* 0x000fea0003800200 */
.L_x_357:
        /* <DEDUP_REMOVED lines=33> */
.L_x_360:
[----:B------:R-:W-:Y:S05]  /*18ea0*/  BSYNC.RECONVERGENT B4 ;  /* 0x0000000000047941 */ /* 0x000fea0003800200 */
.L_x_359:
        /* <DEDUP_REMOVED lines=33> */
.L_x_362:
[----:B------:R-:W-:Y:S05]  /*190c0*/  BSYNC.RECONVERGENT B4 ;  /* 0x0000000000047941 */ /* 0x000fea0003800200 */
.L_x_361:
        /* <DEDUP_REMOVED lines=38> */
.L_x_364:
[----:B------:R-:W-:Y:S05]  /*19330*/  BSYNC.RECONVERGENT B4 ;  /* 0x0000000000047941 */ /* 0x000fea0003800200 */
.L_x_363:
        /* <DEDUP_REMOVED lines=33> */
.L_x_366:
[----:B------:R-:W-:Y:S05]  /*19550*/  BSYNC.RECONVERGENT B4 ;  /* 0x0000000000047941 */ /* 0x000fea0003800200 */
.L_x_365:
        /* <DEDUP_REMOVED lines=33> */
.L_x_368:
[----:B------:R-:W-:Y:S05]  /*19770*/  BSYNC.RECONVERGENT B4 ;  /* 0x0000000000047941 */ /* 0x000fea0003800200 */
.L_x_367:
        /* <DEDUP_REMOVED lines=37> */
.L_x_370:
[----:B------:R-:W-:Y:S05]  /*199d0*/  BSYNC.RECONVERGENT B4 ;  /* 0x0000000000047941 */ /* 0x000fea0003800200 */
.L_x_369:
        /* <DEDUP_REMOVED lines=33> */
.L_x_372:
[----:B------:R-:W-:Y:S05]  /*19bf0*/  BSYNC.RECONVERGENT B4 ;  /* 0x0000000000047941 */ /* 0x000fea0003800200 */
.L_x_371:
        /* <DEDUP_REMOVED lines=33> */
.L_x_374:
[----:B------:R-:W-:Y:S05]  /*19e10*/  BSYNC.RECONVERGENT B4 ;  /* 0x0000000000047941 */ /* 0x000fea0003800200 */
.L_x_373:
        /* <DEDUP_REMOVED lines=33> */
.L_x_376:
[----:B------:R-:W-:Y:S05]  /*1a030*/  BSYNC.RECONVERGENT B4 ;  /* 0x0000000000047941 */ /* 0x000fea0003800200 */
.L_x_375:
        /* <DEDUP_REMOVED lines=37> */
.L_x_378:
[----:B------:R-:W-:Y:S05]  /*1a290*/  BSYNC.RECONVERGENT B4 ;  /* 0x0000000000047941 */ /* 0x000fea0003800200 */
.L_x_377:
        /* <DEDUP_REMOVED lines=33> */
.L_x_380:
[----:B------:R-:W-:Y:S05]  /*1a4b0*/  BSYNC.RECONVERGENT B4 ;  /* 0x0000000000047941 */ /* 0x000fea0003800200 */
.L_x_379:
        /* <DEDUP_REMOVED lines=33> */
.L_x_382:
[----:B------:R-:W-:Y:S05]  /*1a6d0*/  BSYNC.RECONVERGENT B4 ;  /* 0x0000000000047941 */ /* 0x000fea0003800200 */
.L_x_381:
        /* <DEDUP_REMOVED lines=38> */
.L_x_384:
[----:B------:R-:W-:Y:S05]  /*1a940*/  BSYNC.RECONVERGENT B4 ;  /* 0x0000000000047941 */ /* 0x000fea0003800200 */
.L_x_383:
        /* <DEDUP_REMOVED lines=33> */
.L_x_386:
[----:B------:R-:W-:Y:S05]  /*1ab60*/  BSYNC.RECONVERGENT B4 ;  /* 0x0000000000047941 */ /* 0x000fea0003800200 */
.L_x_385:
        /* <DEDUP_REMOVED lines=33> */
.L_x_388:
[----:B------:R-:W-:Y:S05]  /*1ad80*/  BSYNC.RECONVERGENT B4 ;  /* 0x0000000000047941 */ /* 0x000fea0003800200 */
.L_x_387:
        /* <DEDUP_REMOVED lines=37> */
.L_x_390:
[----:B------:R-:W-:Y:S05]  /*1afe0*/  BSYNC.RECONVERGENT B4 ;  /* 0x0000000000047941 */ /* 0x000fea0003800200 */
.L_x_389:
        /* <DEDUP_REMOVED lines=33> */
.L_x_392:
[----:B------:R-:W-:Y:S05]  /*1b200*/  BSYNC.RECONVERGENT B4 ;  /* 0x0000000000047941 */ /* 0x000fea0003800200 */
.L_x_391:
        /* <DEDUP_REMOVED lines=33> */
.L_x_394:
[----:B------:R-:W-:Y:S05]  /*1b420*/  BSYNC.RECONVERGENT B4 ;  /* 0x0000000000047941 */ /* 0x000fea0003800200 */
.L_x_393:
        /* <DEDUP_REMOVED lines=33> */
.L_x_396:
[----:B------:R-:W-:Y:S05]  /*1b640*/  BSYNC.RECONVERGENT B4 ;  /* 0x0000000000047941 */ /* 0x000fea0003800200 */
.L_x_395:
        /* <DEDUP_REMOVED lines=37> */
.L_x_398:
[----:B------:R-:W-:Y:S05]  /*1b8a0*/  BSYNC.RECONVERGENT B4 ;  /* 0x0000000000047941 */ /* 0x000fea0003800200 */
.L_x_397:
        /* <DEDUP_REMOVED lines=33> */
.L_x_400:
[----:B------:R-:W-:Y:S05]  /*1bac0*/  BSYNC.RECONVERGENT B4 ;  /* 0x0000000000047941 */ /* 0x000fea0003800200 */
.L_x_399:
        /* <DEDUP_REMOVED lines=33> */
.L_x_402:
[----:B------:R-:W-:Y:S05]  /*1bce0*/  BSYNC.RECONVERGENT B4 ;  /* 0x0000000000047941 */ /* 0x000fea0003800200 */
.L_x_401:
        /* <DEDUP_REMOVED lines=38> */
.L_x_404:
[----:B------:R-:W-:Y:S05]  /*1bf50*/  BSYNC.RECONVERGENT B4 ;  /* 0x0000000000047941 */ /* 0x000fea0003800200 */
.L_x_403:
        /* <DEDUP_REMOVED lines=33> */
.L_x_406:
[----:B------:R-:W-:Y:S05]  /*1c170*/  BSYNC.RECONVERGENT B4 ;  /* 0x0000000000047941 */ /* 0x000fea0003800200 */
.L_x_405:
        /* <DEDUP_REMOVED lines=33> */
.L_x_408:
[----:B------:R-:W-:Y:S05]  /*1c390*/  BSYNC.RECONVERGENT B4 ;  /* 0x0000000000047941 */ /* 0x000fea0003800200 */
.L_x_407:
        /* <DEDUP_REMOVED lines=37> */
.L_x_410:
[----:B------:R-:W-:Y:S05]  /*1c5f0*/  BSYNC.RECONVERGENT B4 ;  /* 0x0000000000047941 */ /* 0x000fea0003800200 */
.L_x_409:
        /* <DEDUP_REMOVED lines=17> */
.L_x_230:
[----:B------:R-:W-:Y:S05]  /*1c710*/  BSYNC.RECONVERGENT B1 ;  /* 0x0000000000017941 */ /* 0x000fea0003800200 */
.L_x_229:
[----:B------:R-:W-:Y:S01]  /*1c720*/  ISETP.GT.U32.AND P0, PT, R2, 0x1, PT ;  /* 0x000000010200780c */ /* 0x000fe20003f04070 */
[----:B------:R-:W-:Y:S01]  /*1c730*/  VIADD R4, R4, 0x1 ;  /* 0x0000000104047836 */ /* 0x000fe20000000000 */
[--C-:B------:R-:W-:Y:S02]  /*1c740*/  SHF.R.U64 R2, R2, 0x1, R3.reuse ;  /* 0x0000000102027819 */ /* 0x100fe40000001203 */
[----:B------:R-:W-:Y:S02]  /*1c750*/  ISETP.GT.U32.AND.EX P0, PT, R3, RZ, PT, P0 ;  /* 0x000000ff0300720c */ /* 0x000fe40003f04100 */
[----:B------:R-:W-:-:S11]  /*1c760*/  SHF.R.U32.HI R3, RZ, 0x1, R3 ;  /* 0x00000001ff037819 */ /* 0x000fd60000011603 */
[----:B------:R-:W-:Y:S05]  /*1c770*/  @P0 BRA `(.L_x_411) ;  /* 0xffffff3400200947 */ /* 0x000fea000383ffff */
[----:B------:R-:W-:Y:S05]  /*1c780*/  BSYNC.RECONVERGENT B2 ;  /* 0x0000000000027941 */ /* 0x000fea0003800200 */
.L_x_228:
[----:B-1----:R1:W2:Y:S08]  /*1c790*/  I2F.F64.U32 R12, R38 ;  /* 0x00000026000c7312 */ /* 0x0022b00000201800 */
[----:B0-----:R-:W0:Y:S08]  /*1c7a0*/  I2F.F64.U32 R30, R30 ;  /* 0x0000001e001e7312 */ /* 0x001e300000201800 */
[----:B------:R-:W3:Y:S08]  /*1c7b0*/  I2F.F64.U32 R32, R32 ;  /* 0x0000002000207312 */ /* 0x000ef00000201800 */
[----:B------:R-:W4:Y:S08]  /*1c7c0*/  I2F.F64.U32 R42, R42 ;  /* 0x0000002a002a7312 */ /* 0x000f300000201800 */
[----:B------:R-:W0:Y:S08]  /*1c7d0*/  I2F.F64.U32 R34, R34 ;  /* 0x0000002200227312 */ /* 0x000e300000201800 */
[----:B-1234-:R-:W0:Y:S02]  /*1c7e0*/  I2F.F64.U32 R26, R26 ;  /* 0x0000001a001a7312 */ /* 0x01ee240000201800 */
.L_x_227:
[----:B------:R-:W-:Y:S05]  /*1c7f0*/  BSYNC.RECONVERGENT B3 ;  /* 0x0000000000037941 */ /* 0x000fea0003800200 */
.L_x_226:
[----:B------:R-:W1:Y:S01]  /*1c800*/  MUFU.RCP64H R3, 4.29494272000000000000e+09 ;  /* 0x41effff400037908 */ /* 0x000e620000001800 */
[----:B------:R-:W-:Y:S01]  /*1c810*/  IMAD.MOV.U32 R14, RZ, RZ, -0x28a00000 ;  /* 0xd7600000ff0e7424 */ /* 0x000fe200078e00ff */
[----:B------:R-:W-:Y:S01]  /*1c820*/  UMOV UR6, 0x30000000 ;  /* 0x3000000000067882 */ /* 0x000fe20000000000 */
[----:B------:R-:W-:Y:S01]  /*1c830*/  IMAD.MOV.U32 R15, RZ, RZ, 0x41effff4 ;  /* 0x41effff4ff0f7424 */ /* 0x000fe200078e00ff */
[----:B------:R-:W-:Y:S01]  /*1c840*/  UMOV UR7, 0x41a66b80 ;  /* 0x41a66b8000077882 */ /* 0x000fe20000000000 */
[----:B------:R-:W-:Y:S01]  /*1c850*/  IMAD.MOV.U32 R2, RZ, RZ, 0x1 ;  /* 0x00000001ff027424 */ /* 0x000fe200078e00ff */
[----:B------:R-:W-:Y:S01]  /*1c860*/  DSETP.GEU.AND P0, PT, R50, RZ, PT ;  /* 0x000000ff3200722a */ /* 0x000fe20003f0e000 */
[----:B------:R-:W-:Y:S04]  /*1c870*/  BSSY.RECONVERGENT B1, `(.L_x_412) ;  /* 0x0000023000017945 */ /* 0x000fe80003800200 */
[----:B-1----:R-:W-:-:S08]  /*1c880*/  DFMA R4, R2, -R14, 1 ;  /* 0x3ff000000204742b */ /* 0x002fd0000000080e */
[----:B------:R-:W-:Y:S02]  /*1c890*/  DFMA R6, R4, R4, R4 ;  /* 0x000000040406722b */ /* 0x000fe40000000004 */
[----:B------:R-:W-:-:S06]  /*1c8a0*/  DMUL R4, R12, 7.62939453125e-06 ;  /* 0x3ee000000c047828 */ /* 0x000fcc0000000000 */
[----:B------:R-:W-:Y:S01]  /*1c8b0*/  DFMA R6, R2, R6, R2 ;  /* 0x000000060206722b */ /* 0x000fe20000000002 */
[----:B------:R-:W1:Y:S07]  /*1c8c0*/  FRND.F64.FLOOR R8, R4 ;  /* 0x0000000400087313 */ /* 0x000e6e0000305800 */
[----:B------:R-:W-:Y:S02]  /*1c8d0*/  DFMA R2, R6, -R14, 1 ;  /* 0x3ff000000602742b */ /* 0x000fe4000000080e */
[----:B-1----:R-:W-:Y:S01]  /*1c8e0*/  DMUL R10, R8, UR6 ;  /* 0x00000006080a7c28 */ /* 0x002fe20008000000 */
[----:B------:R-:W-:-:S05]  /*1c8f0*/  UMOV UR6, 0xe5e00000 ;  /* 0xe5e0000000067882 */ /* 0x000fca0000000000 */
[----:B------:R-:W-:Y:S01]  /*1c900*/  DFMA R18, R6, R2, R6 ;  /* 0x000000020612722b */ /* 0x000fe20000000006 */
[----:B------:R-:W-:Y:S01]  /*1c910*/  UMOV UR7, 0x41efffff ;  /* 0x41efffff00077882 */ /* 0x000fe20000000000 */
[----:B------:R-:W-:Y:S02]  /*1c920*/  DFMA R12, R8, -131072, R12 ;  /* 0xc1000000080c782b */ /* 0x000fe4000000000c */
[----:B------:R-:W-:Y:S02]  /*1c930*/  DADD R2, R50, UR6 ;  /* 0x0000000632027e29 */ /* 0x000fe40008000000 */
[----:B------:R-:W-:Y:S02]  /*1c940*/  DADD R4, R52, UR6 ;  /* 0x0000000634047e29 */ /* 0x000fe40008000000 */
[----:B------:R-:W-:Y:S01]  /*1c950*/  DMUL R6, R18, R10 ;  /* 0x0000000a12067228 */ /* 0x000fe20000000000 */
[----:B------:R-:W-:-:S05]  /*1c960*/  FSETP.GEU.AND P1, PT, |R11|, 6.5827683646048100446e-37, PT ;  /* 0x036000000b00780b */ /* 0x000fca0003f2e200 */
[----:B------:R-:W-:Y:S02]  /*1c970*/  FSEL R16, R2, R50, !P0 ;  /* 0x0000003202107208 */ /* 0x000fe40004000000 */
[----:B------:R-:W-:Y:S01]  /*1c980*/  DFMA R14, R6, -R14, R10 ;  /* 0x8000000e060e722b */ /* 0x000fe2000000000a */
[----:B------:R-:W-:Y:S01]  /*1c990*/  FSEL R17, R3, R51, !P0 ;  /* 0x0000003303117208 */ /* 0x000fe20004000000 */
[----:B------:R-:W-:-:S03]  /*1c9a0*/  DSETP.GEU.AND P0, PT, R52, RZ, PT ;  /* 0x000000ff3400722a */ /* 0x000fc60003f0e000 */
[----:B------:R1:W2:Y:S03]  /*1c9b0*/  F2I.U32.F64.TRUNC R2, R16 ;  /* 0x0000001000027311 */ /* 0x0002a6000030d000 */
[----:B------:R-:W-:Y:S01]  /*1c9c0*/  DFMA R6, R18, R14, R6 ;  /* 0x0000000e1206722b */ /* 0x000fe20000000006 */
[----:B------:R-:W-:Y:S02]  /*1c9d0*/  FSEL R4, R4, R52, !P0 ;  /* 0x0000003404047208 */ /* 0x000fe40004000000 */
[----:B------:R-:W-:-:S04]  /*1c9e0*/  FSEL R5, R5, R53, !P0 ;  /* 0x0000003505057208 */ /* 0x000fc80004000000 */
[----:B------:R1:W3:Y:S03]  /*1c9f0*/  F2I.U32.F64.TRUNC R3, R4 ;  /* 0x0000000400037311 */ /* 0x0002e6000030d000 */
[----:B------:R-:W-:-:S05]  /*1ca00*/  FFMA R0, RZ, 29.99997711181640625, R7 ;  /* 0x41effff4ff007823 */ /* 0x000fca0000000007 */
[----:B------:R-:W-:-:S13]  /*1ca10*/  FSETP.GT.AND P0, PT, |R0|, 1.469367938527859385e-39, PT ;  /* 0x001000000000780b */ /* 0x000fda0003f04200 */
[----:B-123--:R-:W-:Y:S05]  /*1ca20*/  @P0 BRA P1, `(.L_x_413) ;  /* 0x00000000001c0947 */ /* 0x00efea0000800000 */
[----:B------:R-:W-:Y:S01]  /*1ca30*/  MOV R60, R10 ;  /* 0x0000000a003c7202 */ /* 0x000fe20000000f00 */
[----:B------:R-:W-:Y:S01]  /*1ca40*/  IMAD.MOV.U32 R61, RZ, RZ, R11 ;  /* 0x000000ffff3d7224 */ /* 0x000fe200078e000b */
[----:B------:R-:W-:Y:S01]  /*1ca50*/  MOV R0, 0x1ca90 ;  /* 0x0001ca9000007802 */ /* 0x000fe20000000f00 */
[----:B------:R-:W-:Y:S02]  /*1ca60*/  IMAD.MOV.U32 R58, RZ, RZ, -0x28a00000 ;  /* 0xd7600000ff3a7424 */ /* 0x000fe400078e00ff */
[----:B------:R-:W-:-:S07]  /*1ca70*/  IMAD.MOV.U32 R59, RZ, RZ, 0x41effff4 ;  /* 0x41effff4ff3b7424 */ /* 0x000fce00078e00ff */
[----:B0-----:R-:W-:Y:S05]  /*1ca80*/  CALL.REL.NOINC `($__internal_0_$__cuda_sm20_div_rn_f64_full) ;  /* 0x0000004800b07944 */ /* 0x001fea0003c00000 */
[----:B------:R-:W-:-:S07]  /*1ca90*/  IMAD.MOV.U32 R7, RZ, RZ, R5 ;  /* 0x000000ffff077224 */ /* 0x000fce00078e0005 */
.L_x_413:
[----:B------:R-:W-:Y:S05]  /*1caa0*/  BSYNC.RECONVERGENT B1 ;  /* 0x0000000000017941 */ /* 0x000fea0003800200 */
.L_x_412:
[----:B------:R-:W1:Y:S01]  /*1cab0*/  MUFU.RCP64H R5, 4.29494272000000000000e+09 ;  /* 0x41effff400057908 */ /* 0x000e620000001800 */
[----:B------:R-:W-:Y:S01]  /*1cac0*/  MOV R14, 0xd7600000 ;  /* 0xd7600000000e7802 */ /* 0x000fe20000000f00 */
[----:B------:R-:W-:Y:S01]  /*1cad0*/  IMAD.MOV.U32 R15, RZ, RZ, 0x41effff4 ;  /* 0x41effff4ff0f7424 */ /* 0x000fe200078e00ff */
[----:B------:R-:W-:Y:S01]  /*1cae0*/  UMOV UR6, 0x30000000 ;  /* 0x3000000000067882 */ /* 0x000fe20000000000 */
[----:B------:R-:W-:Y:S01]  /*1caf0*/  IMAD.MOV.U32 R4, RZ, RZ, 0x1 ;  /* 0x00000001ff047424 */ /* 0x000fe200078e00ff */
[----:B------:R-:W-:Y:S01]  /*1cb00*/  UMOV UR7, 0x41a66b80 ;  /* 0x41a66b8000077882 */ /* 0x000fe20000000000 */
[----:B------:R-:W-:Y:S01]  /*1cb10*/  BSSY.RECONVERGENT B1, `(.L_x_414) ;  /* 0x000001d000017945 */ /* 0x000fe20003800200 */
[----:B------:R-:W-:Y:S01]  /*1cb20*/  DMUL R12, R12, UR6 ;  /* 0x000000060c0c7c28 */ /* 0x000fe20008000000 */
[----:B------:R-:W2:Y:S01]  /*1cb30*/  FRND.F64.FLOOR R6, R6 ;  /* 0x0000000600067313 */ /* 0x000ea20000305800 */
[----:B------:R-:W-:Y:S01]  /*1cb40*/  UMOV UR6, 0xd7600000 ;  /* 0xd760000000067882 */ /* 0x000fe20000000000 */
[----:B------:R-:W-:Y:S01]  /*1cb50*/  UMOV UR7, 0x41effff4 ;  /* 0x41effff400077882 */ /* 0x000fe20000000000 */
[----:B-1----:R-:W-:-:S06]  /*1cb60*/  DFMA R8, R4, -R14, 1 ;  /* 0x3ff000000408742b */ /* 0x002fcc000000080e */
[----:B------:R-:W-:Y:S01]  /*1cb70*/  FSETP.GEU.AND P2, PT, |R13|, 6.5827683646048100446e-37, PT ;  /* 0x036000000d00780b */ /* 0x000fe20003f4e200 */
[----:B--2---:R-:W-:Y:S02]  /*1cb80*/  DFMA R10, R6, -R14, R10 ;  /* 0x8000000e060a722b */ /* 0x004fe4000000000a */
[----:B------:R-:W-:-:S06]  /*1cb90*/  DFMA R8, R8, R8, R8 ;  /* 0x000000080808722b */ /* 0x000fcc0000000008 */
[----:B------:R-:W-:Y:S02]  /*1cba0*/  DSETP.GEU.AND P0, PT, R10, RZ, PT ;  /* 0x000000ff0a00722a */ /* 0x000fe40003f0e000 */
[----:B------:R-:W-:-:S08]  /*1cbb0*/  DFMA R8, R4, R8, R4 ;  /* 0x000000080408722b */ /* 0x000fd00000000004 */
[----:B------:R-:W-:-:S08]  /*1cbc0*/  DFMA R4, R8, -R14, 1 ;  /* 0x3ff000000804742b */ /* 0x000fd0000000080e */
[----:B------:R-:W-:-:S08]  /*1cbd0*/  DFMA R16, R8, R4, R8 ;  /* 0x000000040810722b */ /* 0x000fd00000000008 */
[----:B------:R-:W-:-:S08]  /*1cbe0*/  DMUL R4, R16, R12 ;  /* 0x0000000c10047228 */ /* 0x000fd00000000000 */
[----:B------:R-:W-:-:S08]  /*1cbf0*/  DFMA R8, R4, -R14, R12 ;  /* 0x8000000e0408722b */ /* 0x000fd0000000000c */
[----:B------:R-:W-:Y:S02]  /*1cc00*/  DFMA R4, R16, R8, R4 ;  /* 0x000000081004722b */ /* 0x000fe40000000004 */
[----:B------:R-:W-:-:S08]  /*1cc10*/  DADD R8, R10, UR6 ;  /* 0x000000060a087e29 */ /* 0x000fd00008000000 */
        /* <DEDUP_REMOVED lines=12> */
.L_x_415:
[----:B------:R-:W-:Y:S05]  /*1cce0*/  BSYNC.RECONVERGENT B1 ;  /* 0x0000000000017941 */ /* 0x000fea0003800200 */
.L_x_414:
[----:B------:R-:W1:Y:S01]  /*1ccf0*/  MUFU.RCP64H R15, 4.29494272000000000000e+09 ;  /* 0x41effff4000f7908 */ /* 0x000e620000001800 */
        /* <DEDUP_REMOVED lines=32> */
.L_x_417:
[----:B------:R-:W-:Y:S05]  /*1cf00*/  BSYNC.RECONVERGENT B1 ;  /* 0x0000000000017941 */ /* 0x000fea0003800200 */
.L_x_416:
[----:B------:R-:W1:Y:S01]  /*1cf10*/  MUFU.RCP64H R9, 4.29494272000000000000e+09 ;  /* 0x41effff400097908 */ /* 0x000e620000001800 */
        /* <DEDUP_REMOVED lines=15> */
[----:B0-----:R-:W-:Y:S01]  /*1d010*/  DMUL R10, R14, UR6 ;  /* 0x000000060e0a7c28 */ /* 0x001fe20008000000 */
[----:B------:R-:W-:-:S05]  /*1d020*/  UMOV UR6, 0xd7600000 ;  /* 0xd760000000067882 */ /* 0x000fca0000000000 */
[----:B------:R-:W-:Y:S01]  /*1d030*/  DFMA R20, R8, R16, R8 ;  /* 0x000000100814722b */ /* 0x000fe20000000008 */
[----:B------:R-:W-:Y:S02]  /*1d040*/  UMOV UR7, 0x41effff4 ;  /* 0x41effff400077882 */ /* 0x000fe40000000000 */
[----:B------:R-:W-:-:S05]  /*1d050*/  DADD R8, R12, UR6 ;  /* 0x000000060c087e29 */ /* 0x000fca0008000000 */
[----:B------:R-:W-:Y:S01]  /*1d060*/  DMUL R16, R20, R10 ;  /* 0x0000000a14107228 */ /* 0x000fe20000000000 */
[----:B------:R-:W-:-:S04]  /*1d070*/  FSETP.GEU.AND P2, PT, |R11|, 6.5827683646048100446e-37, PT ;  /* 0x036000000b00780b */ /* 0x000fc80003f4e200 */
[----:B------:R-:W-:Y:S02]  /*1d080*/  FSEL R8, R8, R12, !P0 ;  /* 0x0000000c08087208 */ /* 0x000fe40004000000 */
[----:B------:R-:W-:Y:S01]  /*1d090*/  FSEL R9, R9, R13, !P0 ;  /* 0x0000000d09097208 */ /* 0x000fe20004000000 */
[----:B------:R-:W-:Y:S02]  /*1d0a0*/  DFMA R18, R16, -R18, R10 ;  /* 0x800000121012722b */ /* 0x000fe4000000000a */
[----:B------:R-:W-:-:S03]  /*1d0b0*/  DFMA R12, R14, -131072, R30 ;  /* 0xc10000000e0c782b */ /* 0x000fc6000000001e */
        /* <DEDUP_REMOVED lines=15> */
.L_x_419:
[----:B------:R-:W-:Y:S05]  /*1d1b0*/  BSYNC.RECONVERGENT B1 ;  /* 0x0000000000017941 */ /* 0x000fea0003800200 */
.L_x_418:
[----:B------:R-:W0:Y:S01]  /*1d1c0*/  MUFU.RCP64H R7, 4.29494272000000000000e+09 ;  /* 0x41effff400077908 */ /* 0x000e220000001800 */
[----:B------:R-:W-:Y:S01]  /*1d1d0*/  IMAD.MOV.U32 R16, RZ, RZ, -0x28a00000 ;  /* 0xd7600000ff107424 */ /* 0x000fe200078e00ff */
[----:B------:R-:W-:Y:S01]  /*1d1e0*/  MOV R17, 0x41effff4 ;  /* 0x41effff400117802 */ /* 0x000fe20000000f00 */
[----:B------:R-:W-:Y:S01]  /*1d1f0*/  IMAD.MOV.U32 R6, RZ, RZ, 0x1 ;  /* 0x00000001ff067424 */ /* 0x000fe200078e00ff */
[----:B------:R-:W-:Y:S01]  /*1d200*/  UMOV UR6, 0x98000000 ;  /* 0x9800000000067882 */ /* 0x000fe20000000000 */
[----:B------:R-:W-:Y:S01]  /*1d210*/  UMOV UR7, 0x41968b25 ;  /* 0x41968b2500077882 */ /* 0x000fe20000000000 */
[----:B------:R-:W-:Y:S01]  /*1d220*/  BSSY.RECONVERGENT B1, `(.L_x_420) ;  /* 0x000001d000017945 */ /* 0x000fe20003800200 */
[----:B------:R-:W-:Y:S01]  /*1d230*/  DMUL R12, R12, UR6 ;  /* 0x000000060c0c7c28 */ /* 0x000fe20008000000 */
[----:B------:R-:W1:Y:S01]  /*1d240*/  FRND.F64.FLOOR R4, R4 ;  /* 0x0000000400047313 */ /* 0x000e620000305800 */
[----:B------:R-:W-:Y:S01]  /*1d250*/  UMOV UR6, 0xd7600000 ;  /* 0xd760000000067882 */ /* 0x000fe20000000000 */
[----:B------:R-:W-:Y:S01]  /*1d260*/  UMOV UR7, 0x41effff4 ;  /* 0x41effff400077882 */ /* 0x000fe20000000000 */
[----:B0-----:R-:W-:-:S06]  /*1d270*/  DFMA R8, R6, -R16, 1 ;  /* 0x3ff000000608742b */ /* 0x001fcc0000000810 */
[----:B------:R-:W-:Y:S01]  /*1d280*/  FSETP.GEU.AND P2, PT, |R13|, 6.5827683646048100446e-37, PT ;  /* 0x036000000d00780b */ /* 0x000fe20003f4e200 */
[----:B-1----:R-:W-:Y:S02]  /*1d290*/  DFMA R10, R4, -R16, R10 ;  /* 0x80000010040a722b */ /* 0x002fe4000000000a */
        /* <DEDUP_REMOVED lines=21> */
.L_x_421:
[----:B------:R-:W-:Y:S05]  /*1d3f0*/  BSYNC.RECONVERGENT B1 ;  /* 0x0000000000017941 */ /* 0x000fea0003800200 */
.L_x_420:
        /* <DEDUP_REMOVED lines=33> */
.L_x_423:
[----:B------:R-:W-:Y:S05]  /*1d610*/  BSYNC.RECONVERGENT B1 ;  /* 0x0000000000017941 */ /* 0x000fea0003800200 */
.L_x_422:
        /* <DEDUP_REMOVED lines=17> */
[C---:B0-----:R-:W-:Y:S01]  /*1d730*/  DMUL R10, R8.reuse, UR6 ;  /* 0x00000006080a7c28 */ /* 0x041fe20008000000 */
[----:B------:R-:W-:Y:S01]  /*1d740*/  UMOV UR6, 0xd7600000 ;  /* 0xd760000000067882 */ /* 0x000fe20000000000 */
[----:B------:R-:W-:Y:S01]  /*1d750*/  UMOV UR7, 0x41effff4 ;  /* 0x41effff400077882 */ /* 0x000fe20000000000 */
[----:B------:R-:W-:Y:S02]  /*1d760*/  DFMA R32, R8, -131072, R32 ;  /* 0xc10000000820782b */ /* 0x000fe40000000020 */
[----:B------:R-:W-:-:S03]  /*1d770*/  DADD R4, R12, UR6 ;  /* 0x000000060c047e29 */ /* 0x000fc60008000000 */
[----:B------:R-:W-:Y:S02]  /*1d780*/  DMUL R16, R20, R10 ;  /* 0x0000000a14107228 */ /* 0x000fe40000000000 */
[----:B------:R-:W-:-:S05]  /*1d790*/  FSETP.GEU.AND P1, PT, |R11|, 6.5827683646048100446e-37, PT ;  /* 0x036000000b00780b */ /* 0x000fca0003f2e200 */
[----:B------:R-:W-:Y:S01]  /*1d7a0*/  FSEL R12, R4, R12, !P0 ;  /* 0x0000000c040c7208 */ /* 0x000fe20004000000 */
[----:B------:R-:W-:Y:S01]  /*1d7b0*/  DFMA R18, R16, -R18, R10 ;  /* 0x800000121012722b */ /* 0x000fe2000000000a */
[----:B------:R-:W-:-:S06]  /*1d7c0*/  FSEL R13, R5, R13, !P0 ;  /* 0x0000000d050d7208 */ /* 0x000fcc0004000000 */
[----:B------:R-:W-:Y:S02]  /*1d7d0*/  DADD R4, R12, UR6 ;  /* 0x000000060c047e29 */ /* 0x000fe40008000000 */
[----:B------:R-:W-:Y:S02]  /*1d7e0*/  DFMA R6, R20, R18, R16 ;  /* 0x000000121406722b */ /* 0x000fe40000000010 */
[----:B------:R-:W-:-:S06]  /*1d7f0*/  DSETP.GEU.AND P0, PT, R12, RZ, PT ;  /* 0x000000ff0c00722a */ /* 0x000fcc0003f0e000 */
[----:B------:R-:W-:Y:S02]  /*1d800*/  FSEL R4, R4, R12, !P0 ;  /* 0x0000000c04047208 */ /* 0x000fe40004000000 */
[----:B------:R-:W-:Y:S01]  /*1d810*/  FFMA R0, RZ, 29.99997711181640625, R7 ;  /* 0x41effff4ff007823 */ /* 0x000fe20000000007 */
[----:B------:R-:W-:-:S04]  /*1d820*/  FSEL R5, R5, R13, !P0 ;  /* 0x0000000d05057208 */ /* 0x000fc80004000000 */
[----:B------:R-:W-:Y:S02]  /*1d830*/  FSETP.GT.AND P0, PT, |R0|, 1.469367938527859385e-39, PT ;  /* 0x001000000000780b */ /* 0x000fe40003f04200 */
[----:B------:R-:W-:-:S11]  /*1d840*/  DADD R14, R14, R4 ;  /* 0x000000000e0e7229 */ /* 0x000fd60000000004 */
        /* <DEDUP_REMOVED lines=8> */
.L_x_425:
[----:B------:R-:W-:Y:S05]  /*1d8d0*/  BSYNC.RECONVERGENT B1 ;  /* 0x0000000000017941 */ /* 0x000fea0003800200 */
.L_x_424:
        /* <DEDUP_REMOVED lines=35> */
.L_x_427:
[----:B------:R-:W-:Y:S05]  /*1db10*/  BSYNC.RECONVERGENT B1 ;  /* 0x0000000000017941 */ /* 0x000fea0003800200 */
.L_x_426:
        /* <DEDUP_REMOVED lines=33> */
.L_x_429:
[----:B------:R-:W-:Y:S05]  /*1dd30*/  BSYNC.RECONVERGENT B1 ;  /* 0x0000000000017941 */ /* 0x000fea0003800200 */
.L_x_428:
[----:B------:R-:W0:Y:S01]  /*1dd40*/  FRND.F64.FLOOR R6, R6 ;  /* 0x0000000600067313 */ /* 0x000e220000305800 */
[----:B------:R-:W-:Y:S01]  /*1dd50*/  IMAD.MOV.U32 R12, RZ, RZ, -0x28a00000 ;  /* 0xd7600000ff0c7424 */ /* 0x000fe200078e00ff */
[----:B------:R-:W-:Y:S01]  /*1dd60*/  MOV R13, 0x41effff4 ;  /* 0x41effff4000d7802 */ /* 0x000fe20000000f00 */
[----:B------:R-:W-:Y:S01]  /*1dd70*/  IMAD.MOV.U32 R16, RZ, RZ, 0x1 ;  /* 0x00000001ff107424 */ /* 0x000fe200078e00ff */
[----:B------:R-:W-:Y:S01]  /*1dd80*/  UMOV UR6, 0xd7600000 ;  /* 0xd760000000067882 */ /* 0x000fe20000000000 */
[----:B------:R-:W-:Y:S01]  /*1dd90*/  UMOV UR7, 0x41effff4 ;  /* 0x41effff400077882 */ /* 0x000fe20000000000 */
[----:B------:R-:W-:Y:S02]  /*1dda0*/  BSSY.RECONVERGENT B1, `(.L_x_430) ;  /* 0x000001f000017945 */ /* 0x000fe40003800200 */
[----:B------:R-:W1:Y:S01]  /*1ddb0*/  MUFU.RCP64H R17, 4.29494272000000000000e+09 ;  /* 0x41effff400117908 */ /* 0x000e620000001800 */
        /* <DEDUP_REMOVED lines=29> */
.L_x_431:
[----:B------:R-:W-:Y:S05]  /*1df90*/  BSYNC.RECONVERGENT B1 ;  /* 0x0000000000017941 */ /* 0x000fea0003800200 */
.L_x_430:
[----:B------:R-:W0:Y:S01]  /*1dfa0*/  MUFU.RCP64H R5, 4.29494272000000000000e+09 ;  /* 0x41effff400057908 */ /* 0x000e220000001800 */
[----:B------:R-:W-:Y:S01]  /*1dfb0*/  IMAD.MOV.U32 R18, RZ, RZ, -0x28a00000 ;  /* 0xd7600000ff127424 */ /* 0x000fe200078e00ff */
[----:B------:R-:W-:Y:S01]  /*1dfc0*/  MOV R19, 0x41effff4 ;  /* 0x41effff400137802 */ /* 0x000fe20000000f00 */
[----:B------:R-:W-:Y:S01]  /*1dfd0*/  IMAD.MOV.U32 R4, RZ, RZ, 0x1 ;  /* 0x00000001ff047424 */ /* 0x000fe200078e00ff */
[----:B------:R-:W-:Y:S01]  /*1dfe0*/  DMUL R10, R42, 7.62939453125e-06 ;  /* 0x3ee000002a0a7828 */ /* 0x000fe20000000000 */
[----:B------:R-:W-:Y:S01]  /*1dff0*/  UMOV UR6, 0x30000000 ;  /* 0x3000000000067882 */ /* 0x000fe20000000000 */
[----:B------:R-:W-:Y:S01]  /*1e000*/  UMOV UR7, 0x41a66b80 ;  /* 0x41a66b8000077882 */ /* 0x000fe20000000000 */
[----:B------:R-:W-:Y:S01]  /*1e010*/  BSSY.RECONVERGENT B1, `(.L_x_432) ;  /* 0x000001f000017945 */ /* 0x000fe20003800200 */
[----:B------:R-:W-:Y:S08]  /*1e020*/  FRND.F64.FLOOR R6, R6 ;  /* 0x0000000600067313 */ /* 0x000ff00000305800 */
[----:B------:R-:W1:Y:S01]  /*1e030*/  FRND.F64.FLOOR R16, R10 ;  /* 0x0000000a00107313 */ /* 0x000e620000305800 */
[----:B0-----:R-:W-:-:S08]  /*1e040*/  DFMA R8, R4, -R18, 1 ;  /* 0x3ff000000408742b */ /* 0x001fd00000000812 */
[----:B------:R-:W-:Y:S02]  /*1e050*/  DFMA R8, R8, R8, R8 ;  /* 0x000000080808722b */ /* 0x000fe40000000008 */
[----:B-1----:R-:W-:Y:S01]  /*1e060*/  DMUL R12, R16, UR6 ;  /* 0x00000006100c7c28 */ /* 0x002fe20008000000 */
[----:B------:R-:W-:-:S05]  /*1e070*/  UMOV UR6, 0xd7600000 ;  /* 0xd760000000067882 */ /* 0x000fca0000000000 */
[----:B------:R-:W-:Y:S01]  /*1e080*/  DFMA R8, R4, R8, R4 ;  /* 0x000000080408722b */ /* 0x000fe20000000004 */
[----:B------:R-:W-:-:S07]  /*1e090*/  UMOV UR7, 0x41effff4 ;  /* 0x41effff400077882 */ /* 0x000fce0000000000 */
[----:B------:R-:W-:Y:S01]  /*1e0a0*/  DFMA R4, R8, -R18, 1 ;  /* 0x3ff000000804742b */ /* 0x000fe20000000812 */
[----:B------:R-:W-:-:S07]  /*1e0b0*/  FSETP.GEU.AND P2, PT, |R13|, 6.5827683646048100446e-37, PT ;  /* 0x036000000d00780b */ /* 0x000fce0003f4e200 */
[----:B------:R-:W-:-:S08]  /*1e0c0*/  DFMA R20, R8, R4, R8 ;  /* 0x000000040814722b */ /* 0x000fd00000000008 */
[----:B------:R-:W-:-:S08]  /*1e0d0*/  DMUL R4, R20, R12 ;  /* 0x0000000c14047228 */ /* 0x000fd00000000000 */
[----:B------:R-:W-:-:S08]  /*1e0e0*/  DFMA R8, R4, -R18, R12 ;  /* 0x800000120408722b */ /* 0x000fd0000000000c */
[----:B------:R-:W-:Y:S02]  /*1e0f0*/  DFMA R4, R20, R8, R4 ;  /* 0x000000081404722b */ /* 0x000fe40000000004 */
[----:B------:R-:W-:Y:S02]  /*1e100*/  DFMA R8, R6, -R18, R14 ;  /* 0x800000120608722b */ /* 0x000fe4000000000e */
[----:B------:R-:W-:-:S06]  /*1e110*/  DFMA R14, R16, -131072, R42 ;  /* 0xc1000000100e782b */ /* 0x000fcc000000002a */
        /* <DEDUP_REMOVED lines=14> */
.L_x_433:
[----:B------:R-:W-:Y:S05]  /*1e200*/  BSYNC.RECONVERGENT B1 ;  /* 0x0000000000017941 */ /* 0x000fea0003800200 */
.L_x_432:
        /* <DEDUP_REMOVED lines=35> */
.L_x_435:
[----:B------:R-:W-:Y:S05]  /*1e440*/  BSYNC.RECONVERGENT B1 ;  /* 0x0000000000017941 */ /* 0x000fea0003800200 */
.L_x_434:
        /* <DEDUP_REMOVED lines=33> */
.L_x_437:
[----:B------:R-:W-:Y:S05]  /*1e660*/  BSYNC.RECONVERGENT B1 ;  /* 0x0000000000017941 */ /* 0x000fea0003800200 */
.L_x_436:
        /* <DEDUP_REMOVED lines=11> */
[----:B------:R-:W-:Y:S02]  /*1e720*/  DMUL R4, R34, 7.62939453125e-06 ;  /* 0x3ee0000022047828 */ /* 0x000fe40000000000 */
        /* <DEDUP_REMOVED lines=30> */
.L_x_439:
[----:B------:R-:W-:Y:S05]  /*1e910*/  BSYNC.RECONVERGENT B1 ;  /* 0x0000000000017941 */ /* 0x000fea0003800200 */
.L_x_438:
        /* <DEDUP_REMOVED lines=35> */
.L_x_441:
[----:B------:R-:W-:Y:S05]  /*1eb50*/  BSYNC.RECONVERGENT B1 ;  /* 0x0000000000017941 */ /* 0x000fea0003800200 */
.L_x_440:
        /* <DEDUP_REMOVED lines=33> */
.L_x_443:
[----:B------:R-:W-:Y:S05]  /*1ed70*/  BSYNC.RECONVERGENT B1 ;  /* 0x0000000000017941 */ /* 0x000fea0003800200 */
.L_x_442:
        /* <DEDUP_REMOVED lines=43> */
.L_x_445:
[----:B------:R-:W-:Y:S05]  /*1f030*/  BSYNC.RECONVERGENT B1 ;  /* 0x0000000000017941 */ /* 0x000fea0003800200 */
.L_x_444:
        /* <DEDUP_REMOVED lines=35> */
.L_x_447:
[----:B------:R-:W-:Y:S05]  /*1f270*/  BSYNC.RECONVERGENT B1 ;  /* 0x0000000000017941 */ /* 0x000fea0003800200 */
.L_x_446:
        /* <DEDUP_REMOVED lines=33> */
.L_x_449:
[----:B------:R-:W-:Y:S05]  /*1f490*/  BSYNC.RECONVERGENT B1 ;  /* 0x0000000000017941 */ /* 0x000fea0003800200 */
.L_x_448:
        /* <DEDUP_REMOVED lines=37> */
.L_x_451:
[----:B------:R-:W-:Y:S05]  /*1f6f0*/  BSYNC.RECONVERGENT B1 ;  /* 0x0000000000017941 */ /* 0x000fea0003800200 */
.L_x_450:
        /* <DEDUP_REMOVED lines=9> */
[----:B0-----:R-:W-:Y:S01]  /*1f790*/  DFMA R8, R4, -R14, 1 ;  /* 0x3ff000000408742b */ /* 0x001fe2000000080e */
[----:B-1----:R-:W-:-:S07]  /*1f7a0*/  FSETP.GEU.AND P1, PT, |R13|, 6.5827683646048100446e-37, PT ;  /* 0x036000000d00780b */ /* 0x002fce0003f2e200 */
[----:B------:R-:W-:Y:S02]  /*1f7b0*/  DFMA R8, R8, R8, R8 ;  /* 0x000000080808722b */ /* 0x000fe40000000008 */
[----:B--2---:R-:W-:-:S06]  /*1f7c0*/  DFMA R16, R6, -UR6, R16 ;  /* 0x8000000606107c2b */ /* 0x004fcc0008000010 */
[----:B------:R-:W-:Y:S02]  /*1f7d0*/  DFMA R8, R4, R8, R4 ;  /* 0x000000080408722b */ /* 0x000fe40000000004 */
[----:B------:R-:W-:-:S06]  /*1f7e0*/  DSETP.GEU.AND P0, PT, R16, RZ, PT ;  /* 0x000000ff1000722a */ /* 0x000fcc0003f0e000 */
[----:B------:R-:W-:-:S08]  /*1f7f0*/  DFMA R4, R8, -R14, 1 ;  /* 0x3ff000000804742b */ /* 0x000fd0000000080e */
[----:B------:R-:W-:Y:S02]  /*1f800*/  DFMA R18, R8, R4, R8 ;  /* 0x000000040812722b */ /* 0x000fe40000000008 */
[----:B------:R-:W-:-:S06]  /*1f810*/  DADD R8, R16, UR6 ;  /* 0x0000000610087e29 */ /* 0x000fcc0008000000 */
[----:B------:R-:W-:-:S04]  /*1f820*/  DMUL R4, R18, R12 ;  /* 0x0000000c12047228 */ /* 0x000fc80000000000 */
[----:B------:R-:W-:Y:S02]  /*1f830*/  FSEL R8, R8, R16, !P0 ;  /* 0x0000001008087208 */ /* 0x000fe40004000000 */
[----:B------:R-:W-:Y:S02]  /*1f840*/  FSEL R9, R9, R17, !P0 ;  /* 0x0000001109097208 */ /* 0x000fe40004000000 */
[----:B------:R-:W-:Y:S02]  /*1f850*/  DFMA R14, R4, -R14, R12 ;  /* 0x8000000e040e722b */ /* 0x000fe4000000000c */
[----:B------:R0:W1:Y:S06]  /*1f860*/  F2I.U32.F64.TRUNC R3, R8 ;  /* 0x0000000800037311 */ /* 0x00006c000030d000 */
[----:B------:R-:W-:-:S02]  /*1f870*/  DFMA R6, R18, R14, R4 ;  /* 0x0000000e1206722b */ /* 0x000fc40000000004 */
[----:B------:R0:W2:Y:S08]  /*1f880*/  F2I.U32.F64.TRUNC R4, R10 ;  /* 0x0000000a00047311 */ /* 0x0000b0000030d000 */
[----:B------:R-:W-:Y:S01]  /*1f890*/  FFMA R0, RZ, 29.999998092651367188, R7 ;  /* 0x41efffffff007823 */ /* 0x000fe20000000007 */
[----:B------:R0:W3:Y:S04]  /*1f8a0*/  I2F.F64.U32 R14, R2 ;  /* 0x00000002000e7312 */ /* 0x0000e80000201800 */
[----:B------:R-:W-:-:S13]  /*1f8b0*/  FSETP.GT.AND P0, PT, |R0|, 1.469367938527859385e-39, PT ;  /* 0x001000000000780b */ /* 0x000fda0003f04200 */
[----:B0123--:R-:W-:Y:S05]  /*1f8c0*/  @P0 BRA P1, `(.L_x_453) ;  /* 0x00000000001c0947 */ /* 0x00ffea0000800000 */
[----:B------:R-:W-:Y:S01]  /*1f8d0*/  IMAD.MOV.U32 R60, RZ, RZ, R12 ;  /* 0x000000ffff3c7224 */ /* 0x000fe200078e000c */
[----:B------:R-:W-:Y:S01]  /*1f8e0*/  MOV R58, 0xe5e00000 ;  /* 0xe5e00000003a7802 */ /* 0x000fe20000000f00 */
[----:B------:R-:W-:Y:S01]  /*1f8f0*/  IMAD.MOV.U32 R61, RZ, RZ, R13 ;  /* 0x000000ffff3d7224 */ /* 0x000fe200078e000d */
[----:B------:R-:W-:Y:S01]  /*1f900*/  MOV R0, 0x1f930 ;  /* 0x0001f93000007802 */ /* 0x000fe20000000f00 */
[----:B------:R-:W-:-:S07]  /*1f910*/  IMAD.MOV.U32 R59, RZ, RZ, 0x41efffff ;  /* 0x41efffffff3b7424 */ /* 0x000fce00078e00ff */
[----:B------:R-:W-:Y:S05]  /*1f920*/  CALL.REL.NOINC `($__internal_0_$__cuda_sm20_div_rn_f64_full) ;  /* 0x0000001c00087944 */ /* 0x000fea0003c00000 */
[----:B------:R-:W-:-:S07]  /*1f930*/  IMAD.MOV.U32 R7, RZ, RZ, R5 ;  /* 0x000000ffff077224 */ /* 0x000fce00078e0005 */
.L_x_453:
[----:B------:R-:W-:Y:S05]  /*1f940*/  BSYNC.RECONVERGENT B1 ;  /* 0x0000000000017941 */ /* 0x000fea0003800200 */
.L_x_452:
        /* <DEDUP_REMOVED lines=13> */
[----:B------:R-:W-:-:S06]  /*1fa20*/  DADD R8, R12, UR6 ;  /* 0x000000060c087e29 */ /* 0x000fcc0008000000 */
[----:B------:R-:W-:-:S08]  /*1fa30*/  DFMA R18, R10, -R16, 1 ;  /* 0x3ff000000a12742b */ /* 0x000fd00000000810 */
[----:B------:R-:W-:Y:S01]  /*1fa40*/  DFMA R18, R10, R18, R10 ;  /* 0x000000120a12722b */ /* 0x000fe2000000000a */
[----:B------:R-:W-:Y:S02]  /*1fa50*/  FSEL R10, R8, R12, !P0 ;  /* 0x0000000c080a7208 */ /* 0x000fe40004000000 */
[----:B------:R-:W-:-:S04]  /*1fa60*/  FSEL R11, R9, R13, !P0 ;  /* 0x0000000d090b7208 */ /* 0x000fc80004000000 */
[----:B------:R-:W-:Y:S02]  /*1fa70*/  FSETP.GEU.AND P1, PT, |R11|, 6.5827683646048100446e-37, PT ;  /* 0x036000000b00780b */ /* 0x000fe40003f2e200 */
[----:B------:R-:W-:-:S08]  /*1fa80*/  DMUL R6, R18, R10 ;  /* 0x0000000a12067228 */ /* 0x000fd00000000000 */
        /* <DEDUP_REMOVED lines=12> */
.L_x_455:
[----:B------:R-:W-:Y:S05]  /*1fb50*/  BSYNC.RECONVERGENT B1 ;  /* 0x0000000000017941 */ /* 0x000fea0003800200 */
.L_x_454:
[----:B------:R-:W0:Y:S01]  /*1fb60*/  MUFU.RCP64H R17, 4.29496524800000000000e+09 ;  /* 0x41efffff00117908 */ /* 0x000e220000001800 */
[----:B------:R-:W-:Y:S01]  /*1fb70*/  IMAD.MOV.U32 R12, RZ, RZ, -0x1a200000 ;  /* 0xe5e00000ff0c7424 */ /* 0x000fe200078e00ff */
[----:B------:R-:W-:Y:S01]  /*1fb80*/  MOV R13, 0x41efffff ;  /* 0x41efffff000d7802 */ /* 0x000fe20000000f00 */
[----:B------:R-:W-:Y:S01]  /*1fb90*/  IMAD.MOV.U32 R8, RZ, RZ, R10 ;  /* 0x000000ffff087224 */ /* 0x000fe200078e000a */
[----:B------:R-:W-:Y:S01]  /*1fba0*/  UMOV UR6, 0xe5e00000 ;  /* 0xe5e0000000067882 */ /* 0x000fe20000000000 */
[----:B------:R-:W-:Y:S01]  /*1fbb0*/  IMAD.MOV.U32 R9, RZ, RZ, R11 ;  /* 0x000000ffff097224 */ /* 0x000fe200078e000b */
[----:B------:R-:W-:Y:S01]  /*1fbc0*/  UMOV UR7, 0x41efffff ;  /* 0x41efffff00077882 */ /* 0x000fe20000000000 */
[----:B------:R-:W-:Y:S01]  /*1fbd0*/  IMAD.MOV.U32 R16, RZ, RZ, 0x1 ;  /* 0x00000001ff107424 */ /* 0x000fe200078e00ff */
[----:B------:R-:W1:Y:S01]  /*1fbe0*/  FRND.F64.FLOOR R6, R6 ;  /* 0x0000000600067313 */ /* 0x000e620000305800 */
[----:B------:R-:W-:Y:S04]  /*1fbf0*/  BSSY.RECONVERGENT B1, `(.L_x_456) ;  /* 0x000001d000017945 */ /* 0x000fe80003800200 */
[----:B0-----:R-:W-:-:S02]  /*1fc00*/  DFMA R18, R16, -R12, 1 ;  /* 0x3ff000001012742b */ /* 0x001fc4000000080c */
[----:B-1----:R-:W-:-:S06]  /*1fc10*/  DFMA R8, R6, -R12, R8 ;  /* 0x8000000c0608722b */ /* 0x002fcc0000000008 */
[----:B------:R-:W-:Y:S02]  /*1fc20*/  DFMA R18, R18, R18, R18 ;  /* 0x000000121212722b */ /* 0x000fe40000000012 */
[C---:B------:R-:W-:Y:S02]  /*1fc30*/  DADD R10, R8.reuse, UR6 ;  /* 0x00000006080a7e29 */ /* 0x040fe40008000000 */
[----:B------:R-:W-:-:S04]  /*1fc40*/  DSETP.GEU.AND P0, PT, R8, RZ, PT ;  /* 0x000000ff0800722a */ /* 0x000fc80003f0e000 */
[----:B------:R-:W-:-:S04]  /*1fc50*/  DFMA R18, R16, R18, R16 ;  /* 0x000000121012722b */ /* 0x000fc80000000010 */
[----:B------:R-:W-:Y:S02]  /*1fc60*/  FSEL R8, R10, R8, !P0 ;  /* 0x000000080a087208 */ /* 0x000fe40004000000 */
[----:B------:R-:W-:Y:S02]  /*1fc70*/  FSEL R9, R11, R9, !P0 ;  /* 0x000000090b097208 */ /* 0x000fe40004000000 */
[----:B------:R-:W-:-:S04]  /*1fc80*/  DFMA R10, R18, -R12, 1 ;  /* 0x3ff00000120a742b */ /* 0x000fc8000000080c */
[C---:B------:R-:W-:Y:S02]  /*1fc90*/  DADD R6, R8.reuse, UR6 ;  /* 0x0000000608067e29 */ /* 0x040fe40008000000 */
[----:B------:R-:W-:Y:S02]  /*1fca0*/  DSETP.GEU.AND P0, PT, R8, RZ, PT ;  /* 0x000000ff0800722a */ /* 0x000fe40003f0e000 */
[----:B------:R-:W-:-:S06]  /*1fcb0*/  DFMA R18, R18, R10, R18 ;  /* 0x0000000a1212722b */ /* 0x000fcc0000000012 */
        /* <DEDUP_REMOVED lines=15> */
[----:B------:R-:W-:-:S07]  /*1fdb0*/  MOV R7, R5 ;  /* 0x0000000500077202 */ /* 0x000fce0000000f00 */
.L_x_457:
[----:B------:R-:W-:Y:S05]  /*1fdc0*/  BSYNC.RECONVERGENT B1 ;  /* 0x0000000000017941 */ /* 0x000fea0003800200 */
.L_x_456:
[----:B------:R-:W0:Y:S01]  /*1fdd0*/  MUFU.RCP64H R9, 4.29496524800000000000e+09 ;  /* 0x41efffff00097908 */ /* 0x000e220000001800 */
[----:B------:R-:W-:Y:S01]  /*1fde0*/  IMAD.MOV.U32 R18, RZ, RZ, -0x1a200000 ;  /* 0xe5e00000ff127424 */ /* 0x000fe200078e00ff */
[----:B------:R-:W-:Y:S01]  /*1fdf0*/  FSETP.GEU.AND P2, PT, |R15|, 6.5827683646048100446e-37, PT ;  /* 0x036000000f00780b */ /* 0x000fe20003f4e200 */
[----:B------:R-:W-:Y:S01]  /*1fe00*/  IMAD.MOV.U32 R19, RZ, RZ, 0x41efffff ;  /* 0x41efffffff137424 */ /* 0x000fe200078e00ff */
[----:B------:R-:W-:Y:S01]  /*1fe10*/  UMOV UR6, 0xe5e00000 ;  /* 0xe5e0000000067882 */ /* 0x000fe20000000000 */
[----:B------:R-:W-:Y:S01]  /*1fe20*/  IMAD.MOV.U32 R8, RZ, RZ, 0x1 ;  /* 0x00000001ff087424 */ /* 0x000fe200078e00ff */
[----:B------:R-:W-:Y:S01]  /*1fe30*/  UMOV UR7, 0x41efffff ;  /* 0x41efffff00077882 */ /* 0x000fe20000000000 */
[----:B------:R-:W-:Y:S04]  /*1fe40*/  BSSY.RECONVERGENT B1, `(.L_x_458) ;  /* 0x0000019000017945 */ /* 0x000fe80003800200 */
        /* <DEDUP_REMOVED lines=24> */
.L_x_459:
[----:B------:R-:W-:Y:S05]  /*1ffd0*/  BSYNC.RECONVERGENT B1 ;  /* 0x0000000000017941 */ /* 0x000fea0003800200 */
.L_x_458:
        /* <DEDUP_REMOVED lines=32> */
.L_x_461:
[----:B------:R-:W-:Y:S05]  /*201e0*/  BSYNC.RECONVERGENT B1 ;  /* 0x0000000000017941 */ /* 0x000fea0003800200 */
.L_x_460:
[----:B------:R-:W0:Y:S01]  /*201f0*/  MUFU.RCP64H R15, 4.29496524800000000000e+09 ;  /* 0x41efffff000f7908 */ /* 0x000e220000001800 */
[----:B------:R-:W-:Y:S01]  /*20200*/  IMAD.MOV.U32 R16, RZ, RZ, -0x1a200000 ;  /* 0xe5e00000ff107424 */ /* 0x000fe200078e00ff */
[----:B------:R-:W-:Y:S01]  /*20210*/  MOV R9, R11 ;  /* 0x0000000b00097202 */ /* 0x000fe20000000f00 */
[----:B------:R-:W-:Y:S01]  /*20220*/  IMAD.MOV.U32 R17, RZ, RZ, 0x41efffff ;  /* 0x41efffffff117424 */ /* 0x000fe200078e00ff */
        /* <DEDUP_REMOVED lines=34> */
.L_x_463:
[----:B------:R-:W-:Y:S05]  /*20450*/  BSYNC.RECONVERGENT B1 ;  /* 0x0000000000017941 */ /* 0x000fea0003800200 */
.L_x_462:
[----:B------:R-:W0:Y:S01]  /*20460*/  MUFU.RCP64H R9, 4.29494272000000000000e+09 ;  /* 0x41effff400097908 */ /* 0x000e220000001800 */
[----:B------:R-:W-:Y:S01]  /*20470*/  IMAD.MOV.U32 R18, RZ, RZ, -0x28a00000 ;  /* 0xd7600000ff127424 */ /* 0x000fe200078e00ff */
[----:B------:R-:W-:Y:S01]  /*20480*/  MOV R19, 0x41effff4 ;  /* 0x41effff400137802 */ /* 0x000fe20000000f00 */
[----:B------:R-:W-:Y:S01]  /*20490*/  IMAD.MOV.U32 R8, RZ, RZ, 0x1 ;  /* 0x00000001ff087424 */ /* 0x000fe200078e00ff */
[----:B------:R-:W-:Y:S01]  /*204a0*/  UMOV UR6, 0xe5e00000 ;  /* 0xe5e0000000067882 */ /* 0x000fe20000000000 */
[----:B------:R-:W-:Y:S01]  /*204b0*/  UMOV UR7, 0x41efffff ;  /* 0x41efffff00077882 */ /* 0x000fe20000000000 */
[----:B------:R-:W-:Y:S02]  /*204c0*/  BSSY.RECONVERGENT B1, `(.L_x_464) ;  /* 0x0000020000017945 */ /* 0x000fe40003800200 */
[----:B------:R-:W-:Y:S01]  /*204d0*/  FRND.F64.FLOOR R6, R6 ;  /* 0x0000000600067313 */ /* 0x000fe20000305800 */
[----:B0-----:R-:W-:-:S08]  /*204e0*/  DFMA R10, R8, -R18, 1 ;  /* 0x3ff00000080a742b */ /* 0x001fd00000000812 */
[----:B------:R-:W-:-:S08]  /*204f0*/  DFMA R10, R10, R10, R10 ;  /* 0x0000000a0a0a722b */ /* 0x000fd0000000000a */
[----:B------:R-:W-:Y:S02]  /*20500*/  DFMA R8, R8, R10, R8 ;  /* 0x0000000a0808722b */ /* 0x000fe40000000008 */
[----:B------:R-:W0:Y:S06]  /*20510*/  I2F.F64.U32 R10, R4 ;  /* 0x00000004000a7312 */ /* 0x000e2c0000201800 */
[C---:B------:R-:W-:Y:S02]  /*20520*/  DFMA R16, R8.reuse, -R18, 1 ;  /* 0x3ff000000810742b */ /* 0x040fe40000000812 */
[----:B------:R1:W2:Y:S06]  /*20530*/  F2I.U32.F64.TRUNC R4, R12 ;  /* 0x0000000c00047311 */ /* 0x0002ac000030d000 */
[----:B------:R-:W-:Y:S01]  /*20540*/  DFMA R20, R8, R16, R8 ;  /* 0x000000100814722b */ /* 0x000fe20000000008 */
[----:B0-----:R-:W-:Y:S01]  /*20550*/  FSETP.GEU.AND P1, PT, |R11|, 6.5827683646048100446e-37, PT ;  /* 0x036000000b00780b */ /* 0x001fe20003f2e200 */
[----:B------:R-:W-:-:S02]  /*20560*/  IMAD.MOV.U32 R8, RZ, RZ, R14 ;  /* 0x000000ffff087224 */ /* 0x000fc400078e000e */
[----:B------:R-:W-:-:S04]  /*20570*/  IMAD.MOV.U32 R9, RZ, RZ, R15 ;  /* 0x000000ffff097224 */ /* 0x000fc800078e000f */
[----:B------:R-:W-:Y:S02]  /*20580*/  DMUL R16, R20, R10 ;  /* 0x0000000a14107228 */ /* 0x000fe40000000000 */
[----:B------:R-:W-:-:S06]  /*20590*/  DFMA R8, R6, -UR6, R8 ;  /* 0x8000000606087c2b */ /* 0x000fcc0008000008 */
[----:B------:R-:W-:Y:S02]  /*205a0*/  DFMA R18, R16, -R18, R10 ;  /* 0x800000121012722b */ /* 0x000fe4000000000a */
[C---:B------:R-:W-:Y:S02]  /*205b0*/  DADD R14, R8.reuse, UR6 ;  /* 0x00000006080e7e29 */ /* 0x040fe40008000000 */
[----:B------:R-:W-:-:S04]  /*205c0*/  DSETP.GEU.AND P0, PT, R8, RZ, PT ;  /* 0x000000ff0800722a */ /* 0x000fc80003f0e000 */
[----:B------:R-:W-:-:S04]  /*205d0*/  DFMA R6, R20, R18, R16 ;  /* 0x000000121406722b */ /* 0x000fc80000000010 */
[----:B------:R-:W-:Y:S02]  /*205e0*/  FSEL R8, R14, R8, !P0 ;  /* 0x000000080e087208 */ /* 0x000fe40004000000 */
[----:B------:R-:W-:Y:S02]  /*205f0*/  FSEL R9, R15, R9, !P0 ;  /* 0x000000090f097208 */ /* 0x000fe40004000000 */
[----:B------:R1:W0:Y:S02]  /*20600*/  I2F.F64.U32 R14, R3 ;  /* 0x00000003000e7312 */ /* 0x0002240000201800 */
[----:B------:R-:W-:-:S05]  /*20610*/  FFMA R0, RZ, 29.99997711181640625, R7 ;  /* 0x41effff4ff007823 */ /* 0x000fca0000000007 */
[----:B------:R-:W-:Y:S01]  /*20620*/  FSETP.GT.AND P0, PT, |R0|, 1.469367938527859385e-39, PT ;  /* 0x001000000000780b */ /* 0x000fe20003f04200 */
[----:B------:R1:W3:-:S12]  /*20630*/  F2I.U32.F64.TRUNC R2, R8 ;  /* 0x0000000800027311 */ /* 0x0002d8000030d000 */
[----:B012---:R-:W-:Y:S05]  /*20640*/  @P0 BRA P1, `(.L_x_465) ;  /* 0x00000000001c0947 */ /* 0x007fea0000800000 */
[----:B------:R-:W-:Y:S01]  /*20650*/  MOV R60, R10 ;  /* 0x0000000a003c7202 */ /* 0x000fe20000000f00 */
[----:B------:R-:W-:Y:S01]  /*20660*/  IMAD.MOV.U32 R61, RZ, RZ, R11 ;  /* 0x000000ffff3d7224 */ /* 0x000fe200078e000b */
[----:B------:R-:W-:Y:S01]  /*20670*/  MOV R0, 0x206b0 ;  /* 0x000206b000007802 */ /* 0x000fe20000000f00 */
[----:B------:R-:W-:Y:S02]  /*20680*/  IMAD.MOV.U32 R58, RZ, RZ, -0x28a00000 ;  /* 0xd7600000ff3a7424 */ /* 0x000fe400078e00ff */
[----:B------:R-:W-:-:S07]  /*20690*/  IMAD.MOV.U32 R59, RZ, RZ, 0x41effff4 ;  /* 0x41effff4ff3b7424 */ /* 0x000fce00078e00ff */
[----:B---3--:R-:W-:Y:S05]  /*206a0*/  CALL.REL.NOINC `($__internal_0_$__cuda_sm20_div_rn_f64_full) ;  /* 0x0000000c00a87944 */ /* 0x008fea0003c00000 */
[----:B------:R-:W-:-:S07]  /*206b0*/  MOV R7, R5 ;  /* 0x0000000500077202 */ /* 0x000fce0000000f00 */
.L_x_465:
[----:B------:R-:W-:Y:S05]  /*206c0*/  BSYNC.RECONVERGENT B1 ;  /* 0x0000000000017941 */ /* 0x000fea0003800200 */
.L_x_464:
        /* <DEDUP_REMOVED lines=14> */
[----:B------:R-:W-:-:S04]  /*207b0*/  DFMA R18, R16, -R12, 1 ;  /* 0x3ff000001012742b */ /* 0x000fc8000000080c */
[----:B------:R-:W-:Y:S02]  /*207c0*/  FSEL R10, R8, R10, !P0 ;  /* 0x0000000a080a7208 */ /* 0x000fe40004000000 */
[----:B------:R-:W-:Y:S02]  /*207d0*/  FSEL R11, R9, R11, !P0 ;  /* 0x0000000b090b7208 */ /* 0x000fe40004000000 */
[----:B------:R-:W-:Y:S02]  /*207e0*/  DFMA R18, R16, R18, R16 ;  /* 0x000000121012722b */ /* 0x000fe40000000010 */
[----:B------:R-:W-:-:S06]  /*207f0*/  FSETP.GEU.AND P1, PT, |R11|, 6.5827683646048100446e-37, PT ;  /* 0x036000000b00780b */ /* 0x000fcc0003f2e200 */
[----:B------:R-:W-:-:S08]  /*20800*/  DMUL R6, R18, R10 ;  /* 0x0000000a12067228 */ /* 0x000fd00000000000 */
        /* <DEDUP_REMOVED lines=10> */
[----:B---3--:R-:W-:Y:S05]  /*208b0*/  CALL.REL.NOINC `($__internal_0_$__cuda_sm20_div_rn_f64_full) ;  /* 0x0000000c00247944 */ /* 0x008fea0003c00000 */
[----:B------:R-:W-:-:S07]  /*208c0*/  MOV R7, R5 ;  /* 0x0000000500077202 */ /* 0x000fce0000000f00 */
.L_x_467:
[----:B------:R-:W-:Y:S05]  /*208d0*/  BSYNC.RECONVERGENT B1 ;  /* 0x0000000000017941 */ /* 0x000fea0003800200 */
.L_x_466:
[----:B------:R-:W0:Y:S01]  /*208e0*/  MUFU.RCP64H R17, 4.29494272000000000000e+09 ;  /* 0x41effff400117908 */ /* 0x000e220000001800 */
        /* <DEDUP_REMOVED lines=35> */
[----:B---3--:R-:W-:Y:S05]  /*20b20*/  CALL.REL.NOINC `($__internal_0_$__cuda_sm20_div_rn_f64_full) ;  /* 0x0000000800887944 */ /* 0x008fea0003c00000 */
[----:B------:R-:W-:-:S07]  /*20b30*/  IMAD.MOV.U32 R7, RZ, RZ, R5 ;  /* 0x000000ffff077224 */ /* 0x000fce00078e0005 */
.L_x_469:
[----:B------:R-:W-:Y:S05]  /*20b40*/  BSYNC.RECONVERGENT B1 ;  /* 0x0000000000017941 */ /* 0x000fea0003800200 */
.L_x_468:
[----:B------:R-:W0:Y:S01]  /*20b50*/  MUFU.RCP64H R9, 4.29494272000000000000e+09 ;  /* 0x41effff400097908 */ /* 0x000e220000001800 */
[----:B------:R-:W-:Y:S01]  /*20b60*/  IMAD.MOV.U32 R18, RZ, RZ, -0x28a00000 ;  /* 0xd7600000ff127424 */ /* 0x000fe200078e00ff */
[----:B------:R-:W-:Y:S01]  /*20b70*/  MOV R19, 0x41effff4 ;  /* 0x41effff400137802 */ /* 0x000fe20000000f00 */
[----:B------:R-:W-:Y:S01]  /*20b80*/  IMAD.MOV.U32 R8, RZ, RZ, 0x1 ;  /* 0x00000001ff087424 */ /* 0x000fe200078e00ff */
[----:B------:R-:W-:Y:S01]  /*20b90*/  FSETP.GEU.AND P2, PT, |R15|, 6.5827683646048100446e-37, PT ;  /* 0x036000000f00780b */ /* 0x000fe20003f4e200 */
[----:B------:R-:W-:Y:S01]  /*20ba0*/  UMOV UR6, 0xd7600000 ;  /* 0xd760000000067882 */ /* 0x000fe20000000000 */
[----:B------:R-:W-:Y:S01]  /*20bb0*/  UMOV UR7, 0x41effff4 ;  /* 0x41effff400077882 */ /* 0x000fe20000000000 */
[----:B------:R-:W-:Y:S02]  /*20bc0*/  BSSY.RECONVERGENT B1, `(.L_x_470) ;  /* 0x0000019000017945 */ /* 0x000fe40003800200 */
        /* <DEDUP_REMOVED lines=24> */
.L_x_471:
[----:B------:R-:W-:Y:S05]  /*20d50*/  BSYNC.RECONVERGENT B1 ;  /* 0x0000000000017941 */ /* 0x000fea0003800200 */
.L_x_470:
        /* <DEDUP_REMOVED lines=32> */
.L_x_473:
[----:B------:R-:W-:Y:S05]  /*20f60*/  BSYNC.RECONVERGENT B1 ;  /* 0x0000000000017941 */ /* 0x000fea0003800200 */
.L_x_472:
[----:B------:R-:W0:Y:S01]  /*20f70*/  MUFU.RCP64H R17, 4.29494272000000000000e+09 ;  /* 0x41effff400117908 */ /* 0x000e220000001800 */
        /* <DEDUP_REMOVED lines=37> */
.L_x_475:
[----:B------:R-:W-:Y:S05]  /*211d0*/  BSYNC.RECONVERGENT B1 ;  /* 0x0000000000017941 */ /* 0x000fea0003800200 */
.L_x_474:
[----:B------:R-:W0:Y:S01]  /*211e0*/  FRND.F64.FLOOR R6, R6 ;  /* 0x0000000600067313 */ /* 0x000e220000305800 */
[----:B------:R-:W-:Y:S01]  /*211f0*/  IMAD.MOV.U32 R8, RZ, RZ, R12 ;  /* 0x000000ffff087224 */ /* 0x000fe200078e000c */
[----:B------:R-:W-:Y:S01]  /*21200*/  UMOV UR6, 0xd7600000 ;  /* 0xd760000000067882 */ /* 0x000fe20000000000 */
[----:B------:R-:W-:Y:S01]  /*21210*/  IMAD.MOV.U32 R9, RZ, RZ, R13 ;  /* 0x000000ffff097224 */ /* 0x000fe200078e000d */
[----:B------:R-:W-:Y:S01]  /*21220*/  UMOV UR7, 0x41effff4 ;  /* 0x41effff400077882 */ /* 0x000fe20000000000 */
[----:B---3--:R-:W-:-:S03]  /*21230*/  IMAD.WIDE.U32 R2, R2, 0x156abc, RZ ;  /* 0x00156abc02027825 */ /* 0x008fc600078e00ff */
[----:B------:R-:W1:Y:S01]  /*21240*/  F2I.U32.F64.TRUNC R10, R10 ;  /* 0x0000000a000a7311 */ /* 0x000e62000030d000 */
[----:B0-----:R-:W-:-:S08]  /*21250*/  DFMA R8, R6, -UR6, R8 ;  /* 0x8000000606087c2b */ /* 0x001fd00008000008 */
[C---:B------:R-:W-:Y:S01]  /*21260*/  DADD R12, R8.reuse, UR6 ;  /* 0x00000006080c7e29 */ /* 0x040fe20008000000 */
[----:B-1----:R-:W-:Y:S01]  /*21270*/  IADD3 R5, PT, PT, -R10, -0x5945, RZ ;  /* 0xffffa6bb0a057810 */ /* 0x002fe20007ffe1ff */
[----:B------:R-:W-:Y:S01]  /*21280*/  DSETP.GEU.AND P0, PT, R8, RZ, PT ;  /* 0x000000ff0800722a */ /* 0x000fe20003f0e000 */
[----:B------:R-:W-:Y:S01]  /*21290*/  UMOV UR6, 0xd10000b ;  /* 0x0d10000b00067882 */ /* 0x000fe20000000000 */
[----:B------:R-:W-:-:S06]  /*212a0*/  UMOV UR7, 0x3df00000 ;  /* 0x3df0000000077882 */ /* 0x000fcc0000000000 */
[----:B------:R-:W-:Y:S02]  /*212b0*/  FSEL R8, R12, R8, !P0 ;  /* 0x000000080c087208 */ /* 0x000fe40004000000 */
[----:B------:R-:W-:Y:S02]  /*212c0*/  FSEL R9, R13, R9, !P0 ;  /* 0x000000090d097208 */ /* 0x000fe40004000000 */
[----:B------:R-:W-:Y:S02]  /*212d0*/  IADD3 R13, PT, PT, -R4, -0xd1, RZ ;  /* 0xffffff2f040d7810 */ /* 0x000fe40007ffe1ff */
[----:B------:R-:W0:Y:S03]  /*212e0*/  F2I.U32.F64.TRUNC R8, R8 ;  /* 0x0000000800087311 */ /* 0x000e26000030d000 */
[----:B------:R-:W-:-:S04]  /*212f0*/  IMAD.WIDE.U32 R2, R13, 0xc5ee8, R2 ;  /* 0x000c5ee80d027825 */ /* 0x000fc800078e0002 */
[----:B0-----:R-:W-:Y:S02]  /*21300*/  IMAD.WIDE.U32 R6, R8, 0x80cfc, RZ ;  /* 0x00080cfc08067825 */ /* 0x001fe400078e00ff */
[----:B------:R-:W0:Y:S02]  /*21310*/  S2R R8, SR_TID.X ;  /* 0x0000000000087919 */ /* 0x000e240000002100 */
[----:B------:R-:W-:Y:S01]  /*21320*/  IMAD.WIDE.U32 R4, R5, 0x14e9dd, R6 ;  /* 0x0014e9dd05047825 */ /* 0x000fe200078e0006 */
[----:B------:R-:W-:-:S03]  /*21330*/  MOV R7, RZ ;  /* 0x000000ff00077202 */ /* 0x000fc60000000f00 */
[----:B------:R-:W-:-:S04]  /*21340*/  IMAD.MOV.U32 R6, RZ, RZ, R4 ;  /* 0x000000ffff067224 */ /* 0x000fc800078e0004 */
[----:B------:R-:W-:-:S04]  /*21350*/  IMAD.WIDE.U32 R4, R5, 0x5945, R6 ;  /* 0x0000594505047825 */ /* 0x000fc800078e0006 */
[----:B------:R-:W-:-:S04]  /*21360*/  IMAD.MOV.U32 R6, RZ, RZ, R2 ;  /* 0x000000ffff067224 */ /* 0x000fc800078e0002 */
[----:B------:R-:W-:-:S04]  /*21370*/  IMAD.WIDE.U32 R2, R3, 0xd1, R6 ;  /* 0x000000d103027825 */ /* 0x000fc800078e0006 */
[----:B------:R-:W-:Y:S01]  /*21380*/  IMAD.MOV.U32 R6, RZ, RZ, R4 ;  /* 0x000000ffff067224 */ /* 0x000fe200078e0004 */
[C---:B------:R-:W-:Y:S02]  /*21390*/  ISETP.GT.U32.AND P0, PT, R2.reuse, -0xd2, PT ;  /* 0xffffff2e0200780c */ /* 0x040fe40003f04070 */
[----:B------:R-:W-:Y:S01]  /*213a0*/  IADD3 R11, P2, PT, R2, 0xd1, RZ ;  /* 0x000000d1020b7810 */ /* 0x000fe20007f5e0ff */
[----:B------:R-:W-:Y:S01]  /*213b0*/  IMAD.WIDE.U32 R4, R5, 0x5945, R6 ;  /* 0x0000594505047825 */ /* 0x000fe200078e0006 */
[C---:B------:R-:W-:Y:S02]  /*213c0*/  ISETP.GT.U32.AND.EX P0, PT, R3.reuse, RZ, PT, P0 ;  /* 0x000000ff0300720c */ /* 0x040fe40003f04100 */
[----:B------:R-:W-:Y:S02]  /*213d0*/  IADD3.X R13, PT, PT, R3, -0x1, RZ, P2, !PT ;  /* 0xffffffff030d7810 */ /* 0x000fe400017fe4ff */
[C---:B------:R-:W-:Y:S02]  /*213e0*/  ISETP.GT.U32.AND P1, PT, R4.reuse, -0x5946, PT ;  /* 0xffffa6ba0400780c */ /* 0x040fe40003f24070 */
[----:B------:R-:W-:-:S02]  /*213f0*/  IADD3 R7, P3, PT, R4, 0x5945, RZ ;  /* 0x0000594504077810 */ /* 0x000fc40007f7e0ff */
[----:B------:R-:W-:Y:S02]  /*21400*/  ISETP.GT.U32.AND.EX P1, PT, R5, RZ, PT, P1 ;  /* 0x000000ff0500720c */ /* 0x000fe40003f24110 */
[----:B------:R-:W-:Y:S02]  /*21410*/  SEL R11, R11, R2, P0 ;  /* 0x000000020b0b7207 */ /* 0x000fe40000000000 */
[----:B------:R-:W-:Y:S02]  /*21420*/  IADD3.X R9, PT, PT, R5, -0x1, RZ, P3, !PT ;  /* 0xffffffff05097810 */ /* 0x000fe40001ffe4ff */
[----:B------:R-:W-:Y:S02]  /*21430*/  SEL R0, R7, R4, P1 ;  /* 0x0000000407007207 */ /* 0x000fe40000800000 */
[----:B------:R-:W-:Y:S01]  /*21440*/  SEL R3, R13, R3, P0 ;  /* 0x000000030d037207 */ /* 0x000fe20000000000 */
[----:B------:R-:W1:Y:S01]  /*21450*/  LDC.64 R6, c[0x0][0x380] ;  /* 0x0000e000ff067b82 */ /* 0x000e620000000a00 */
[----:B------:R-:W-:-:S02]  /*21460*/  SEL R4, R9, R5, P1 ;  /* 0x0000000509047207 */ /* 0x000fc40000800000 */
[C---:B------:R-:W-:Y:S01]  /*21470*/  ISETP.GT.U32.AND P0, PT, R11.reuse, R0, PT ;  /* 0x000000000b00720c */ /* 0x040fe20003f04070 */
[----:B------:R-:W-:-:S03]  /*21480*/  IMAD.IADD R0, R11, 0x1, -R0 ;  /* 0x000000010b007824 */ /* 0x000fc600078e0a00 */
[----:B------:R-:W-:Y:S01]  /*21490*/  ISETP.GT.U32.AND.EX P0, PT, R3, R4, PT, P0 ;  /* 0x000000040300720c */ /* 0x000fe20003f04100 */
[----:B------:R-:W0:-:S12]  /*214a0*/  LDC R9, c[0x0][0x360] ;  /* 0x0000d800ff097b82 */ /* 0x000e180000000800 */
[----:B------:R-:W-:-:S04]  /*214b0*/  @!P0 IADD3 R0, PT, PT, R0, -0xd1, RZ ;  /* 0xffffff2f00008810 */ /* 0x000fc80007ffe0ff */
[----:B------:R-:W2:Y:S02]  /*214c0*/  I2F.F64.U32 R2, R0 ;  /* 0x0000000000027312 */ /* 0x000ea40000201800 */
[----:B--2---:R-:W-:Y:S01]  /*214d0*/  DMUL R2, R2, UR6 ;  /* 0x0000000602027c28 */ /* 0x004fe20008000000 */
[----:B------:R-:W0:Y:S09]  /*214e0*/  S2UR UR6, SR_CTAID.X ;  /* 0x00000000000679c3 */ /* 0x000e320000002500 */
[----:B------:R-:W2:Y:S08]  /*214f0*/  F2F.F32.F64 R2, R2 ;  /* 0x0000000200027310 */ /* 0x000eb00000301000 */
[----:B--2---:R-:W2:Y:S01]  /*21500*/  F2F.F64.F32 R4, R2 ;  /* 0x0000000200047310 */ /* 0x004ea20000201800 */
[----:B0-----:R-:W-:-:S04]  /*21510*/  IMAD R9, R9, UR6, R8 ;  /* 0x0000000609097c24 */ /* 0x001fc8000f8e0208 */
[----:B-1----:R-:W-:-:S05]  /*21520*/  IMAD.WIDE R6, R9, 0x8, R6 ;  /* 0x0000000809067825 */ /* 0x002fca00078e0206 */
[----:B--2---:R-:W-:Y:S01]  /*21530*/  STG.E.64 desc[UR4][R6.64], R4 ;  /* 0x0000000406007986 */ /* 0x004fe2000c101b04 */
[----:B------:R-:W-:Y:S05]  /*21540*/  EXIT ;  /* 0x000000000000794d */ /* 0x000fea0003800000 */
        .weak           $__internal_0_$__cuda_sm20_div_rn_f64_full
        .type           $__internal_0_$__cuda_sm20_div_rn_f64_full,@function
        .size           $__internal_0_$__cuda_sm20_div_rn_f64_full,(.L_x_482 - $__internal_0_$__cuda_sm20_div_rn_f64_full)
$__internal_0_$__cuda_sm20_div_rn_f64_full:
[C---:B------:R-:W-:Y:S01]  /*21550*/  FSETP.GEU.AND P0, PT, |R59|.reuse, 1.469367938527859385e-39, PT ;  /* 0x001000003b00780b */ /* 0x040fe20003f0e200 */
[----:B------:R-:W-:Y:S01]  /*21560*/  IMAD.MOV.U32 R62, RZ, RZ, 0x1 ;  /* 0x00000001ff3e7424 */ /* 0x000fe200078e00ff */
[----:B------:R-:W-:Y:S01]  /*21570*/  LOP3.LUT R56, R59, 0x800fffff, RZ, 0xc0, !PT ;  /* 0x800fffff3b387812 */ /* 0x000fe200078ec0ff */
[----:B------:R-:W-:Y:S01]  /*21580*/  BSSY.RECONVERGENT B0, `(.L_x_476) ;  /* 0x0000059000007945 */ /* 0x000fe20003800200 */
[C---:B------:R-:W-:Y:S02]  /*21590*/  FSETP.GEU.AND P3, PT, |R61|.reuse, 1.469367938527859385e-39, PT ;  /* 0x001000003d00780b */ /* 0x040fe40003f6e200 */
[----:B------:R-:W-:Y:S01]  /*215a0*/  LOP3.LUT R57, R56, 0x3ff00000, RZ, 0xfc, !PT ;  /* 0x3ff0000038397812 */ /* 0x000fe200078efcff */
[----:B------:R-:W-:Y:S01]  /*215b0*/  IMAD.MOV.U32 R56, RZ, RZ, R58 ;  /* 0x000000ffff387224 */ /* 0x000fe200078e003a */
[----:B------:R-:W-:Y:S02]  /*215c0*/  LOP3.LUT R5, R61, 0x7ff00000, RZ, 0xc0, !PT ;  /* 0x7ff000003d057812 */ /* 0x000fe400078ec0ff */
[----:B------:R-:W-:-:S03]  /*215d0*/  LOP3.LUT R8, R59, 0x7ff00000, RZ, 0xc0, !PT ;  /* 0x7ff000003b087812 */ /* 0x000fc600078ec0ff */
[----:B------:R-:W-:Y:S01]  /*215e0*/  @!P0 DMUL R56, R58, 8.98846567431157953865e+307 ;  /* 0x7fe000003a388828 */ /* 0x000fe20000000000 */
[----:B------:R-:W-:-:S03]  /*215f0*/  ISETP.GE.U32.AND P2, PT, R5, R8, PT ;  /* 0x000000080500720c */ /* 0x000fc60003f46070 */
[----:B------:R-:W-:Y:S01]  /*21600*/  @!P3 LOP3.LUT R6, R59, 0x7ff00000, RZ, 0xc0, !PT ;  /* 0x7ff000003b06b812 */ /* 0x000fe200078ec0ff */
[----:B------:R-:W-:Y:S01]  /*21610*/  @!P3 IMAD.MOV.U32 R70, RZ, RZ, RZ ;  /* 0x000000ffff46b224 */ /* 0x000fe200078e00ff */
[----:B------:R-:W0:Y:S02]  /*21620*/  MUFU.RCP64H R63, R57 ;  /* 0x00000039003f7308 */ /* 0x000e240000001800 */
[----:B------:R-:W-:Y:S01]  /*21630*/  @!P3 ISETP.GE.U32.AND P4, PT, R5, R6, PT ;  /* 0x000000060500b20c */ /* 0x000fe20003f86070 */
[----:B------:R-:W-:Y:S01]  /*21640*/  IMAD.MOV.U32 R6, RZ, RZ, 0x1ca00000 ;  /* 0x1ca00000ff067424 */ /* 0x000fe200078e00ff */
[----:B------:R-:W-:-:S04]  /*21650*/  @!P0 LOP3.LUT R8, R57, 0x7ff00000, RZ, 0xc0, !PT ;  /* 0x7ff0000039088812 */ /* 0x000fc800078ec0ff */
[C---:B------:R-:W-:Y:S02]  /*21660*/  @!P3 SEL R9, R6.reuse, 0x63400000, !P4 ;  /* 0x634000000609b807 */ /* 0x040fe40006000000 */
[----:B------:R-:W-:Y:S02]  /*21670*/  SEL R7, R6, 0x63400000, !P2 ;  /* 0x6340000006077807 */ /* 0x000fe40005000000 */
[----:B------:R-:W-:-:S04]  /*21680*/  @!P3 LOP3.LUT R9, R9, 0x80000000, R61, 0xf8, !PT ;  /* 0x800000000909b812 */ /* 0x000fc800078ef83d */
[----:B------:R-:W-:Y:S01]  /*21690*/  @!P3 LOP3.LUT R71, R9, 0x100000, RZ, 0xfc, !PT ;  /* 0x001000000947b812 */ /* 0x000fe200078efcff */
[----:B0-----:R-:W-:-:S08]  /*216a0*/  DFMA R68, R62, -R56, 1 ;  /* 0x3ff000003e44742b */ /* 0x001fd00000000838 */
[----:B------:R-:W-:-:S08]  /*216b0*/  DFMA R68, R68, R68, R68 ;  /* 0x000000444444722b */ /* 0x000fd00000000044 */
[----:B------:R-:W-:Y:S01]  /*216c0*/  DFMA R62, R62, R68, R62 ;  /* 0x000000443e3e722b */ /* 0x000fe2000000003e */
[----:B------:R-:W-:Y:S01]  /*216d0*/  LOP3.LUT R69, R7, 0x800fffff, R61, 0xf8, !PT ;  /* 0x800fffff07457812 */ /* 0x000fe200078ef83d */
[----:B------:R-:W-:Y:S01]  /*216e0*/  IMAD.MOV.U32 R7, RZ, RZ, R5 ;  /* 0x000000ffff077224 */ /* 0x000fe200078e0005 */
[----:B------:R-:W-:-:S05]  /*216f0*/  MOV R68, R60 ;  /* 0x0000003c00447202 */ /* 0x000fca0000000f00 */
[----:B------:R-:W-:Y:S02]  /*21700*/  DFMA R72, R62, -R56, 1 ;  /* 0x3ff000003e48742b */ /* 0x000fe40000000838 */
[----:B------:R-:W-:-:S06]  /*21710*/  @!P3 DFMA R68, R68, 2, -R70 ;  /* 0x400000004444b82b */ /* 0x000fcc0000000846 */
[----:B------:R-:W-:-:S04]  /*21720*/  DFMA R72, R62, R72, R62 ;  /* 0x000000483e48722b */ /* 0x000fc8000000003e */
[----:B------:R-:W-:-:S04]  /*21730*/  @!P3 LOP3.LUT R7, R69, 0x7ff00000, RZ, 0xc0, !PT ;  /* 0x7ff000004507b812 */ /* 0x000fc800078ec0ff */
[----:B------:R-:W-:Y:S01]  /*21740*/  DMUL R70, R72, R68 ;  /* 0x0000004448467228 */ /* 0x000fe20000000000 */
[----:B------:R-:W-:-:S05]  /*21750*/  VIADD R9, R7, 0xffffffff ;  /* 0xffffffff07097836 */ /* 0x000fca0000000000 */
[----:B------:R-:W-:Y:S02]  /*21760*/  ISETP.GT.U32.AND P0, PT, R9, 0x7feffffe, PT ;  /* 0x7feffffe0900780c */ /* 0x000fe40003f04070 */
[----:B------:R-:W-:Y:S01]  /*21770*/  IADD3 R9, PT, PT, R8, -0x1, RZ ;  /* 0xffffffff08097810 */ /* 0x000fe20007ffe0ff */
[----:B------:R-:W-:-:S03]  /*21780*/  DFMA R62, R70, -R56, R68 ;  /* 0x80000038463e722b */ /* 0x000fc60000000044 */
[----:B------:R-:W-:-:S05]  /*21790*/  ISETP.GT.U32.OR P0, PT, R9, 0x7feffffe, P0 ;  /* 0x7feffffe0900780c */ /* 0x000fca0000704470 */
[----:B------:R-:W-:-:S08]  /*217a0*/  DFMA R62, R72, R62, R70 ;  /* 0x0000003e483e722b */ /* 0x000fd00000000046 */
[----:B------:R-:W-:Y:S05]  /*217b0*/  @P0 BRA `(.L_x_477) ;  /* 0x0000000000740947 */ /* 0x000fea0003800000 */
[----:B------:R-:W-:-:S04]  /*217c0*/  LOP3.LUT R8, R59, 0x7ff00000, RZ, 0xc0, !PT ;  /* 0x7ff000003b087812 */ /* 0x000fc800078ec0ff */
[CC--:B------:R-:W-:Y:S02]  /*217d0*/  VIADDMNMX R7, R5.reuse, -R8.reuse, 0xb9600000, !PT ;  /* 0xb960000005077446 */ /* 0x0c0fe40007800908 */
[----:B------:R-:W-:Y:S01]  /*217e0*/  ISETP.GE.U32.AND P0, PT, R5, R8, PT ;  /* 0x000000080500720c */ /* 0x000fe20003f06070 */
[----:B------:R-:W-:Y:S01]  /*217f0*/  IMAD.MOV.U32 R8, RZ, RZ, RZ ;  /* 0x000000ffff087224 */ /* 0x000fe200078e00ff */
[----:B------:R-:W-:Y:S02]  /*21800*/  VIMNMX R7, PT, PT, R7, 0x46a00000, PT ;  /* 0x46a0000007077848 */ /* 0x000fe40003fe0100 */
[----:B------:R-:W-:-:S05]  /*21810*/  SEL R6, R6, 0x63400000, !P0 ;  /* 0x6340000006067807 */ /* 0x000fca0004000000 */
[----:B------:R-:W-:-:S04]  /*21820*/  IMAD.IADD R6, R7, 0x1, -R6 ;  /* 0x0000000107067824 */ /* 0x000fc800078e0a06 */
[----:B------:R-:W-:-:S06]  /*21830*/  VIADD R9, R6, 0x7fe00000 ;  /* 0x7fe0000006097836 */ /* 0x000fcc0000000000 */
[----:B------:R-:W-:-:S10]  /*21840*/  DMUL R70, R62, R8 ;  /* 0x000000083e467228 */ /* 0x000fd40000000000 */
[----:B------:R-:W-:-:S13]  /*21850*/  FSETP.GTU.AND P0, PT, |R71|, 1.469367938527859385e-39, PT ;  /* 0x001000004700780b */ /* 0x000fda0003f0c200 */
[----:B------:R-:W-:Y:S05]  /*21860*/  @P0 BRA `(.L_x_478) ;  /* 0x0000000000a80947 */ /* 0x000fea0003800000 */
[----:B------:R-:W-:-:S06]  /*21870*/  DFMA R56, R62, -R56, R68 ;  /* 0x800000383e38722b */ /* 0x000fcc0000000044 */
[----:B------:R-:W-:-:S04]  /*21880*/  MOV R56, RZ ;  /* 0x000000ff00387202 */ /* 0x000fc80000000f00 */
[C---:B------:R-:W-:Y:S02]  /*21890*/  FSETP.NEU.AND P0, PT, R57.reuse, RZ, PT ;  /* 0x000000ff3900720b */ /* 0x040fe40003f0d000 */
[----:B------:R-:W-:-:S04]  /*218a0*/  LOP3.LUT R58, R57, 0x80000000, R59, 0x48, !PT ;  /* 0x80000000393a7812 */ /* 0x000fc800078e483b */
[----:B------:R-:W-:-:S07]  /*218b0*/  LOP3.LUT R57, R58, R9, RZ, 0xfc, !PT ;  /* 0x000000093a397212 */ /* 0x000fce00078efcff */
[----:B------:R-:W-:Y:S05]  /*218c0*/  @!P0 BRA `(.L_x_478) ;  /* 0x0000000000908947 */ /* 0x000fea0003800000 */
[----:B------:R-:W-:Y:S01]  /*218d0*/  IMAD.MOV R9, RZ, RZ, -R6 ;  /* 0x000000ffff097224 */ /* 0x000fe200078e0a06 */
[----:B------:R-:W-:Y:S01]  /*218e0*/  IADD3 R6, PT, PT, -R6, -0x43300000, RZ ;  /* 0xbcd0000006067810 */ /* 0x000fe20007ffe1ff */
[----:B------:R-:W-:-:S06]  /*218f0*/  IMAD.MOV.U32 R8, RZ, RZ, RZ ;  /* 0x000000ffff087224 */ /* 0x000fcc00078e00ff */
[----:B------:R-:W-:Y:S02]  /*21900*/  DFMA R8, R70, -R8, R62 ;  /* 0x800000084608722b */ /* 0x000fe4000000003e */
[----:B------:R-:W-:-:S08]  /*21910*/  DMUL.RP R62, R62, R56 ;  /* 0x000000383e3e7228 */ /* 0x000fd00000008000 */
[----:B------:R-:W-:Y:S02]  /*21920*/  FSETP.NEU.AND P0, PT, |R9|, R6, PT ;  /* 0x000000060900720b */ /* 0x000fe40003f0d200 */
[----:B------:R-:W-:Y:S02]  /*21930*/  LOP3.LUT R58, R63, R58, RZ, 0x3c, !PT ;  /* 0x0000003a3f3a7212 */ /* 0x000fe400078e3cff */
[----:B------:R-:W-:Y:S02]  /*21940*/  FSEL R6, R62, R70, !P0 ;  /* 0x000000463e067208 */ /* 0x000fe40004000000 */
[----:B------:R-:W-:-:S03]  /*21950*/  FSEL R7, R58, R71, !P0 ;  /* 0x000000473a077208 */ /* 0x000fc60004000000 */
[----:B------:R-:W-:Y:S01]  /*21960*/  IMAD.MOV.U32 R70, RZ, RZ, R6 ;  /* 0x000000ffff467224 */ /* 0x000fe200078e0006 */
[----:B------:R-:W-:Y:S01]  /*21970*/  MOV R71, R7 ;  /* 0x0000000700477202 */ /* 0x000fe20000000f00 */
[----:B------:R-:W-:Y:S06]  /*21980*/  BRA `(.L_x_478) ;  /* 0x0000000000607947 */ /* 0x000fec0003800000 */
.L_x_477:
[----:B------:R-:W-:-:S14]  /*21990*/  DSETP.NAN.AND P0, PT, R60, R60, PT ;  /* 0x0000003c3c00722a */ /* 0x000fdc0003f08000 */
[----:B------:R-:W-:Y:S05]  /*219a0*/  @P0 BRA `(.L_x_479) ;  /* 0x00000000004c0947 */ /* 0x000fea0003800000 */
[----:B------:R-:W-:-:S14]  /*219b0*/  DSETP.NAN.AND P0, PT, R58, R58, PT ;  /* 0x0000003a3a00722a */ /* 0x000fdc0003f08000 */
[----:B------:R-:W-:Y:S05]  /*219c0*/  @P0 BRA `(.L_x_480) ;  /* 0x0000000000340947 */ /* 0x000fea0003800000 */
[----:B------:R-:W-:Y:S01]  /*219d0*/  ISETP.NE.AND P0, PT, R7, R8, PT ;  /* 0x000000080700720c */ /* 0x000fe20003f05270 */
[----:B------:R-:W-:Y:S02]  /*219e0*/  IMAD.MOV.U32 R70, RZ, RZ, 0x0 ;  /* 0x00000000ff467424 */ /* 0x000fe400078e00ff */
[----:B------:R-:W-:-:S10]  /*219f0*/  IMAD.MOV.U32 R71, RZ, RZ, -0x80000 ;  /* 0xfff80000ff477424 */ /* 0x000fd400078e00ff */
[----:B------:R-:W-:Y:S05]  /*21a00*/  @!P0 BRA `(.L_x_478) ;  /* 0x0000000000408947 */ /* 0x000fea0003800000 */
[----:B------:R-:W-:Y:S02]  /*21a10*/  ISETP.NE.AND P0, PT, R7, 0x7ff00000, PT ;  /* 0x7ff000000700780c */ /* 0x000fe40003f05270 */
[----:B------:R-:W-:Y:S02]  /*21a20*/  LOP3.LUT R59, R61, 0x80000000, R59, 0x48, !PT ;  /* 0x800000003d3b7812 */ /* 0x000fe400078e483b */
[----:B------:R-:W-:-:S13]  /*21a30*/  ISETP.EQ.OR P0, PT, R8, RZ, !P0 ;  /* 0x000000ff0800720c */ /* 0x000fda0004702670 */
[----:B------:R-:W-:Y:S01]  /*21a40*/  @P0 LOP3.LUT R5, R59, 0x7ff00000, RZ, 0xfc, !PT ;  /* 0x7ff000003b050812 */ /* 0x000fe200078efcff */
[----:B------:R-:W-:Y:S01]  /*21a50*/  @!P0 IMAD.MOV.U32 R70, RZ, RZ, RZ ;  /* 0x000000ffff468224 */ /* 0x000fe200078e00ff */
[----:B------:R-:W-:Y:S01]  /*21a60*/  @!P0 MOV R71, R59 ;  /* 0x0000003b00478202 */ /* 0x000fe20000000f00 */
[----:B------:R-:W-:Y:S02]  /*21a70*/  @P0 IMAD.MOV.U32 R70, RZ, RZ, RZ ;  /* 0x000000ffff460224 */ /* 0x000fe400078e00ff */
[----:B------:R-:W-:Y:S01]  /*21a80*/  @P0 IMAD.MOV.U32 R71, RZ, RZ, R5 ;  /* 0x000000ffff470224 */ /* 0x000fe200078e0005 */
[----:B------:R-:W-:Y:S06]  /*21a90*/  BRA `(.L_x_478) ;  /* 0x00000000001c7947 */ /* 0x000fec0003800000 */
.L_x_480:
[----:B------:R-:W-:Y:S01]  /*21aa0*/  LOP3.LUT R5, R59, 0x80000, RZ, 0xfc, !PT ;  /* 0x000800003b057812 */ /* 0x000fe200078efcff */
[----:B------:R-:W-:-:S03]  /*21ab0*/  IMAD.MOV.U32 R70, RZ, RZ, R58 ;  /* 0x000000ffff467224 */ /* 0x000fc600078e003a */
[----:B------:R-:W-:Y:S01]  /*21ac0*/  MOV R71, R5 ;  /* 0x0000000500477202 */ /* 0x000fe20000000f00 */
[----:B------:R-:W-:Y:S06]  /*21ad0*/  BRA `(.L_x_478) ;  /* 0x00000000000c7947 */ /* 0x000fec0003800000 */
.L_x_479:
[----:B------:R-:W-:Y:S01]  /*21ae0*/  LOP3.LUT R5, R61, 0x80000, RZ, 0xfc, !PT ;  /* 0x000800003d057812 */ /* 0x000fe200078efcff */
[----:B------:R-:W-:-:S04]  /*21af0*/  IMAD.MOV.U32 R70, RZ, RZ, R60 ;  /* 0x000000ffff467224 */ /* 0x000fc800078e003c */
[----:B------:R-:W-:-:S07]  /*21b00*/  IMAD.MOV.U32 R71, RZ, RZ, R5 ;  /* 0x000000ffff477224 */ /* 0x000fce00078e0005 */
.L_x_478:
[----:B------:R-:W-:Y:S05]  /*21b10*/  BSYNC.RECONVERGENT B0 ;  /* 0x0000000000007941 */ /* 0x000fea0003800200 */
.L_x_476:
[----:B------:R-:W-:Y:S01]  /*21b20*/  IMAD.MOV.U32 R8, RZ, RZ, R0 ;  /* 0x000000ffff087224 */ /* 0x000fe200078e0000 */
[----:B------:R-:W-:Y:S01]  /*21b30*/  MOV R5, R71 ;  /* 0x0000004700057202 */ /* 0x000fe20000000f00 */
[----:B------:R-:W-:Y:S02]  /*21b40*/  IMAD.MOV.U32 R9, RZ, RZ, 0x0 ;  /* 0x00000000ff097424 */ /* 0x000fe400078e00ff */
[----:B------:R-:W-:Y:S02]  /*21b50*/  IMAD.MOV.U32 R6, RZ, RZ, R70 ;  /* 0x000000ffff067224 */ /* 0x000fe400078e0046 */
[----:B------:R-:W-:Y:S05]  /*21b60*/  RET.REL.NODEC R8 `(_Z6kernelPd) ;  /* 0xfffffde408247950 */ /* 0x000fea0003c3ffff */
.L_x_481:
[----:B------:R-:W-:-:S00]  /*21b70*/  BRA `(.L_x_481) ;  /* 0xfffffffc00fc7947 */ /* 0x000fc0000383ffff */
[----:B------:R-:W-:-:S00]  /*21b80*/  NOP ;  /* 0x0000000000007918 */ /* 0x000fc00000000000 */
[----:B------:R-:W-:-:S00]  /*21b90*/  NOP ;  /* 0x0000000000007918 */ /* 0x000fc00000000000 */
[----:B------:R-:W-:-:S00]  /*21ba0*/  NOP ;  /* 0x0000000000007918 */ /* 0x000fc00000000000 */
[----:B------:R-:W-:-:S00]  /*21bb0*/  NOP ;  /* 0x0000000000007918 */ /* 0x000fc00000000000 */
[----:B------:R-:W-:-:S00]  /*21bc0*/  NOP ;  /* 0x0000000000007918 */ /* 0x000fc00000000000 */
[----:B------:R-:W-:-:S00]  /*21bd0*/  NOP ;  /* 0x0000000000007918 */ /* 0x000fc00000000000 */
[----:B------:R-:W-:-:S00]  /*21be0*/  NOP ;  /* 0x0000000000007918 */ /* 0x000fc00000000000 */
[----:B------:R-:W-:-:S00]  /*21bf0*/  NOP ;  /* 0x0000000000007918 */ /* 0x000fc00000000000 */
.L_x_482:


//--------------------- .nv.global.init           --------------------------
	.section	.nv.global.init,"aw",@progbits
	.align	4
.nv.global.init:
	.type		mrg32k3aM1SubSeq,@object
	.size		mrg32k3aM1SubSeq,(mrg32k3aM2SubSeq - mrg32k3aM1SubSeq)
mrg32k3aM1SubSeq:
        /*0000*/ 	.byte	0x0b, 0xcc, 0xee, 0x04, 0x73, 0x29, 0x8b, 0x6f, 0xf6, 0x53, 0x03, 0xf6, 0x23, 0xf6, 0xea, 0xda
        /* <DEDUP_REMOVED lines=125> */
	.type		mrg32k3aM2SubSeq,@object
	.size		mrg32k3aM2SubSeq,(mrg32k3aM1 - mrg32k3aM2SubSeq)
mrg32k3aM2SubSeq:
        /* <DEDUP_REMOVED lines=126> */
	.type		mrg32k3aM1,@object
	.size		mrg32k3aM1,(mrg32k3aM1Seq - mrg32k3aM1)
mrg32k3aM1:
        /* <DEDUP_REMOVED lines=144> */
	.type		mrg32k3aM1Seq,@object
	.size		mrg32k3aM1Seq,(mrg32k3aM2 - mrg32k3aM1Seq)
mrg32k3aM1Seq:
        /* <DEDUP_REMOVED lines=144> */
	.type		mrg32k3aM2,@object
	.size		mrg32k3aM2,(mrg32k3aM2Seq - mrg32k3aM2)
mrg32k3aM2:
        /* <DEDUP_REMOVED lines=144> */
	.type		mrg32k3aM2Seq,@object
	.size		mrg32k3aM2Seq,(precalc_xorwow_matrix - mrg32k3aM2Seq)
mrg32k3aM2Seq:
        /* <DEDUP_REMOVED lines=144> */
	.type		precalc_xorwow_matrix,@object
	.size		precalc_xorwow_matrix,(precalc_xorwow_offset_matrix - precalc_xorwow_matrix)
precalc_xorwow_matrix:
        /* <DEDUP_REMOVED lines=6400> */
	.type		precalc_xorwow_offset_matrix,@object
	.size		precalc_xorwow_offset_matrix,(.L_1 - precalc_xorwow_offset_matrix)
precalc_xorwow_offset_matrix:
        /* <DEDUP_REMOVED lines=6400> */
.L_1:


//--------------------- .nv.shared.reserved.0     --------------------------
	.section	.nv.shared.reserved.0,"aw",@nobits
	.weak		__nv_reservedSMEM_offset_0_alias
	.size		__nv_reservedSMEM_offset_0_alias, 0, 64
	.other		__nv_reservedSMEM_offset_0_alias,@"STO_CUDA_RESERVED_SHARED STV_DEFAULT"
__nv_reservedSMEM_offset_0_alias:
	.zero		0
	.zero		64


//--------------------- .nv.constant0._Z6kernelPd --------------------------
	.section	.nv.constant0._Z6kernelPd,"a",@progbits
	.sectionflags	@""
	.align	4
.nv.constant0._Z6kernelPd:
	.zero		904


//--------------------- SYMBOLS --------------------------

	.type		.nv.reservedSmem.offset0,@object
	.size		.nv.reservedSmem.offset0,0x4
